//
// Generated by NVIDIA NVVM Compiler
//
// Compiler Build ID: CL-36424714
// Cuda compilation tools, release 13.0, V13.0.88
// Based on NVVM 20.0.0
//

.version 9.0
.target sm_100
.address_size 64

	// .globl	_Z13AffineForwardPKfPKiS0_iPf

.visible .entry _Z13AffineForwardPKfPKiS0_iPf(
	.param .u64 .ptr .align 1 _Z13AffineForwardPKfPKiS0_iPf_param_0,
	.param .u64 .ptr .align 1 _Z13AffineForwardPKfPKiS0_iPf_param_1,
	.param .u64 .ptr .align 1 _Z13AffineForwardPKfPKiS0_iPf_param_2,
	.param .u32 _Z13AffineForwardPKfPKiS0_iPf_param_3,
	.param .u64 .ptr .align 1 _Z13AffineForwardPKfPKiS0_iPf_param_4
)
{
	.reg .pred 	%p<14>;
	.reg .b32 	%r<36>;
	.reg .b32 	%f<52>;
	.reg .b64 	%rd<15>;
	.reg .b64 	%fd<15>;

	ld.param.u64 	%rd4, [_Z13AffineForwardPKfPKiS0_iPf_param_0];
	ld.param.u64 	%rd7, [_Z13AffineForwardPKfPKiS0_iPf_param_1];
	ld.param.u64 	%rd5, [_Z13AffineForwardPKfPKiS0_iPf_param_2];
	ld.param.u32 	%r12, [_Z13AffineForwardPKfPKiS0_iPf_param_3];
	ld.param.u64 	%rd6, [_Z13AffineForwardPKfPKiS0_iPf_param_4];
	cvta.to.global.u64 	%rd1, %rd7;
	mov.u32 	%r13, %ctaid.x;
	mov.u32 	%r14, %ntid.x;
	mov.u32 	%r15, %tid.x;
	mad.lo.s32 	%r1, %r13, %r14, %r15;
	setp.ge.s32 	%p3, %r1, %r12;
	@%p3 bra 	$L__BB0_12;
	cvta.to.global.u64 	%rd8, %rd5;
	ld.global.u32 	%r16, [%rd1];
	div.s32 	%r17, %r1, %r16;
	mul.lo.s32 	%r18, %r17, %r16;
	sub.s32 	%r19, %r1, %r18;
	ld.global.u32 	%r20, [%rd1+4];
	div.s32 	%r21, %r17, %r20;
	mul.lo.s32 	%r22, %r21, %r20;
	sub.s32 	%r23, %r17, %r22;
	ld.global.u32 	%r24, [%rd1+8];
	div.s32 	%r3, %r21, %r24;
	mul.lo.s32 	%r25, %r3, %r24;
	sub.s32 	%r2, %r21, %r25;
	mul.lo.s32 	%r26, %r3, 6;
	mul.wide.s32 	%rd9, %r26, 4;
	add.s64 	%rd10, %rd8, %rd9;
	cvt.rn.f32.s32 	%f14, %r23;
	cvt.rn.f32.s32 	%f15, %r20;
	div.rn.f32 	%f16, %f14, %f15;
	cvt.f64.f32 	%fd1, %f16;
	add.f64 	%fd2, %fd1, 0dBFE0000000000000;
	add.f64 	%fd3, %fd2, %fd2;
	cvt.rn.f32.f64 	%f17, %fd3;
	cvt.rn.f32.s32 	%f18, %r19;
	cvt.rn.f32.s32 	%f19, %r16;
	div.rn.f32 	%f20, %f18, %f19;
	cvt.f64.f32 	%fd4, %f20;
	add.f64 	%fd5, %fd4, 0dBFE0000000000000;
	add.f64 	%fd6, %fd5, %fd5;
	cvt.rn.f32.f64 	%f21, %fd6;
	ld.global.f32 	%f22, [%rd10];
	ld.global.f32 	%f23, [%rd10+8];
	mul.f32 	%f24, %f23, %f21;
	fma.rn.f32 	%f25, %f22, %f17, %f24;
	ld.global.f32 	%f26, [%rd10+16];
	add.f32 	%f27, %f26, %f25;
	cvt.f64.f32 	%fd7, %f27;
	fma.rn.f64 	%fd8, %fd7, 0d3FE0000000000000, 0d3FE0000000000000;
	cvt.f64.f32 	%fd9, %f15;
	mul.f64 	%fd10, %fd8, %fd9;
	cvt.rn.f32.f64 	%f1, %fd10;
	ld.global.f32 	%f28, [%rd10+4];
	ld.global.f32 	%f29, [%rd10+12];
	mul.f32 	%f30, %f29, %f21;
	fma.rn.f32 	%f31, %f28, %f17, %f30;
	ld.global.f32 	%f32, [%rd10+20];
	add.f32 	%f33, %f32, %f31;
	cvt.f64.f32 	%fd11, %f33;
	fma.rn.f64 	%fd12, %fd11, 0d3FE0000000000000, 0d3FE0000000000000;
	cvt.f64.f32 	%fd13, %f19;
	mul.f64 	%fd14, %fd12, %fd13;
	cvt.rn.f32.f64 	%f2, %fd14;
	cvt.rmi.f32.f32 	%f34, %f1;
	cvt.rzi.s32.f32 	%r34, %f34;
	cvt.rn.f32.s32 	%f49, %r34;
	cvt.rpi.f32.f32 	%f4, %f1;
	setp.ltu.f32 	%p4, %f4, %f49;
	@%p4 bra 	$L__BB0_12;
	cvt.rmi.f32.f32 	%f35, %f2;
	cvt.rzi.s32.f32 	%r5, %f35;
	cvt.rn.f32.s32 	%f5, %r5;
	cvt.rpi.f32.f32 	%f6, %f2;
	mul.lo.s32 	%r6, %r3, %r12;
	cvta.to.global.u64 	%rd11, %rd6;
	mul.wide.s32 	%rd12, %r1, 4;
	add.s64 	%rd2, %rd11, %rd12;
	cvta.to.global.u64 	%rd3, %rd4;
$L__BB0_3:
	setp.ltu.f32 	%p5, %f6, %f5;
	@%p5 bra 	$L__BB0_11;
	sub.f32 	%f36, %f1, %f49;
	abs.f32 	%f37, %f36;
	mov.f32 	%f38, 0f3F800000;
	sub.f32 	%f8, %f38, %f37;
	mov.f32 	%f50, %f5;
	mov.u32 	%r35, %r5;
$L__BB0_5:
	setp.lt.s32 	%p7, %r34, 0;
	mov.pred 	%p13, -1;
	@%p7 bra 	$L__BB0_7;
	ld.global.u32 	%r27, [%rd1+4];
	setp.ge.s32 	%p13, %r34, %r27;
$L__BB0_7:
	setp.lt.s32 	%p8, %r35, 0;
	or.pred  	%p9, %p8, %p13;
	mov.f32 	%f51, 0f00000000;
	@%p9 bra 	$L__BB0_10;
	ld.global.u32 	%r9, [%rd1];
	setp.ge.s32 	%p10, %r35, %r9;
	@%p10 bra 	$L__BB0_10;
	ld.global.u32 	%r28, [%rd1+12];
	div.s32 	%r29, %r6, %r28;
	ld.global.u32 	%r30, [%rd1+4];
	mad.lo.s32 	%r31, %r30, %r2, %r34;
	add.s32 	%r32, %r29, %r35;
	mad.lo.s32 	%r33, %r31, %r9, %r32;
	mul.wide.s32 	%rd13, %r33, 4;
	add.s64 	%rd14, %rd3, %rd13;
	ld.global.f32 	%f51, [%rd14];
$L__BB0_10:
	mul.f32 	%f41, %f8, %f51;
	sub.f32 	%f42, %f2, %f50;
	abs.f32 	%f43, %f42;
	mov.f32 	%f44, 0f3F800000;
	sub.f32 	%f45, %f44, %f43;
	ld.global.f32 	%f46, [%rd2];
	fma.rn.f32 	%f47, %f45, %f41, %f46;
	st.global.f32 	[%rd2], %f47;
	add.s32 	%r35, %r35, 1;
	cvt.rn.f32.s32 	%f50, %r35;
	setp.ge.f32 	%p11, %f6, %f50;
	@%p11 bra 	$L__BB0_5;
$L__BB0_11:
	add.s32 	%r34, %r34, 1;
	cvt.rn.f32.s32 	%f49, %r34;
	setp.ge.f32 	%p12, %f4, %f49;
	@%p12 bra 	$L__BB0_3;
$L__BB0_12:
	ret;

}
	// .globl	_Z14AffineBackwardPKfPKiS0_iS0_S0_PfS3_
.visible .entry _Z14AffineBackwardPKfPKiS0_iS0_S0_PfS3_(
	.param .u64 .ptr .align 1 _Z14AffineBackwardPKfPKiS0_iS0_S0_PfS3__param_0,
	.param .u64 .ptr .align 1 _Z14AffineBackwardPKfPKiS0_iS0_S0_PfS3__param_1,
	.param .u64 .ptr .align 1 _Z14AffineBackwardPKfPKiS0_iS0_S0_PfS3__param_2,
	.param .u32 _Z14AffineBackwardPKfPKiS0_iS0_S0_PfS3__param_3,
	.param .u64 .ptr .align 1 _Z14AffineBackwardPKfPKiS0_iS0_S0_PfS3__param_4,
	.param .u64 .ptr .align 1 _Z14AffineBackwardPKfPKiS0_iS0_S0_PfS3__param_5,
	.param .u64 .ptr .align 1 _Z14AffineBackwardPKfPKiS0_iS0_S0_PfS3__param_6,
	.param .u64 .ptr .align 1 _Z14AffineBackwardPKfPKiS0_iS0_S0_PfS3__param_7
)
{
	.reg .pred 	%p<8>;
	.reg .b32 	%r<44>;
	.reg .b32 	%f<98>;
	.reg .b64 	%rd<24>;
	.reg .b64 	%fd<29>;

	ld.param.u64 	%rd9, [_Z14AffineBackwardPKfPKiS0_iS0_S0_PfS3__param_1];
	ld.param.u64 	%rd5, [_Z14AffineBackwardPKfPKiS0_iS0_S0_PfS3__param_2];
	ld.param.u32 	%r20, [_Z14AffineBackwardPKfPKiS0_iS0_S0_PfS3__param_3];
	ld.param.u64 	%rd6, [_Z14AffineBackwardPKfPKiS0_iS0_S0_PfS3__param_5];
	ld.param.u64 	%rd7, [_Z14AffineBackwardPKfPKiS0_iS0_S0_PfS3__param_6];
	cvta.to.global.u64 	%rd1, %rd9;
	mov.u32 	%r21, %ctaid.x;
	mov.u32 	%r22, %ntid.x;
	mov.u32 	%r23, %tid.x;
	mad.lo.s32 	%r1, %r21, %r22, %r23;
	setp.ge.s32 	%p1, %r1, %r20;
	@%p1 bra 	$L__BB1_9;
	cvta.to.global.u64 	%rd10, %rd6;
	cvta.to.global.u64 	%rd11, %rd5;
	ld.global.u32 	%r43, [%rd1];
	div.s32 	%r24, %r1, %r43;
	mul.lo.s32 	%r25, %r24, %r43;
	sub.s32 	%r26, %r1, %r25;
	ld.global.u32 	%r42, [%rd1+4];
	div.s32 	%r27, %r24, %r42;
	mul.lo.s32 	%r28, %r27, %r42;
	sub.s32 	%r29, %r24, %r28;
	ld.global.u32 	%r30, [%rd1+8];
	div.s32 	%r5, %r27, %r30;
	mul.lo.s32 	%r31, %r5, %r30;
	sub.s32 	%r4, %r27, %r31;
	mul.lo.s32 	%r6, %r5, 6;
	mul.wide.s32 	%rd12, %r6, 4;
	add.s64 	%rd13, %rd11, %rd12;
	cvt.rn.f32.s32 	%f24, %r29;
	cvt.rn.f32.s32 	%f25, %r42;
	div.rn.f32 	%f26, %f24, %f25;
	cvt.f64.f32 	%fd1, %f26;
	add.f64 	%fd2, %fd1, 0dBFE0000000000000;
	add.f64 	%fd3, %fd2, %fd2;
	cvt.rn.f32.f64 	%f1, %fd3;
	cvt.rn.f32.s32 	%f27, %r26;
	cvt.rn.f32.s32 	%f28, %r43;
	div.rn.f32 	%f29, %f27, %f28;
	cvt.f64.f32 	%fd4, %f29;
	add.f64 	%fd5, %fd4, 0dBFE0000000000000;
	add.f64 	%fd6, %fd5, %fd5;
	cvt.rn.f32.f64 	%f2, %fd6;
	ld.global.f32 	%f30, [%rd13];
	ld.global.f32 	%f31, [%rd13+8];
	mul.f32 	%f32, %f31, %f2;
	fma.rn.f32 	%f33, %f30, %f1, %f32;
	ld.global.f32 	%f34, [%rd13+16];
	add.f32 	%f35, %f34, %f33;
	cvt.f64.f32 	%fd7, %f35;
	fma.rn.f64 	%fd8, %fd7, 0d3FE0000000000000, 0d3FE0000000000000;
	cvt.f64.f32 	%fd9, %f25;
	mul.f64 	%fd10, %fd8, %fd9;
	cvt.rn.f32.f64 	%f3, %fd10;
	ld.global.f32 	%f36, [%rd13+4];
	ld.global.f32 	%f37, [%rd13+12];
	mul.f32 	%f38, %f37, %f2;
	fma.rn.f32 	%f39, %f36, %f1, %f38;
	ld.global.f32 	%f40, [%rd13+20];
	add.f32 	%f41, %f40, %f39;
	cvt.f64.f32 	%fd11, %f41;
	fma.rn.f64 	%fd12, %fd11, 0d3FE0000000000000, 0d3FE0000000000000;
	cvt.f64.f32 	%fd13, %f28;
	mul.f64 	%fd14, %fd12, %fd13;
	cvt.rn.f32.f64 	%f4, %fd14;
	cvt.rmi.f32.f32 	%f42, %f3;
	cvt.f64.f32 	%fd15, %f42;
	max.f64 	%fd16, %fd15, 0d0000000000000000;
	cvt.rzi.s32.f64 	%r39, %fd16;
	cvt.rn.f32.s32 	%f88, %r39;
	cvt.rpi.f32.f32 	%f6, %f3;
	min.f32 	%f43, %f6, %f25;
	setp.ltu.f32 	%p2, %f43, %f88;
	mul.wide.s32 	%rd14, %r1, 4;
	add.s64 	%rd2, %rd10, %rd14;
	mov.f32 	%f94, 0f00000000;
	mov.f32 	%f95, %f94;
	@%p2 bra 	$L__BB1_8;
	cvt.rmi.f32.f32 	%f45, %f4;
	cvt.f64.f32 	%fd17, %f45;
	max.f64 	%fd18, %fd17, 0d0000000000000000;
	cvt.rzi.s32.f64 	%r8, %fd18;
	cvt.rn.f32.s32 	%f7, %r8;
	cvt.rpi.f32.f32 	%f8, %f4;
	cvta.to.global.u64 	%rd3, %rd7;
	mov.f32 	%f95, 0f00000000;
	mov.f32 	%f94, %f95;
$L__BB1_3:
	cvt.rn.f32.s32 	%f46, %r43;
	min.f32 	%f47, %f8, %f46;
	setp.ltu.f32 	%p3, %f47, %f7;
	@%p3 bra 	$L__BB1_7;
	mov.f32 	%f91, %f7;
	mov.u32 	%r41, %r8;
$L__BB1_5:
	ld.param.u64 	%rd22, [_Z14AffineBackwardPKfPKiS0_iS0_S0_PfS3__param_0];
	setp.ge.f32 	%p4, %f88, %f3;
	ld.global.u32 	%r32, [%rd1+8];
	ld.global.u32 	%r33, [%rd1+4];
	mad.lo.s32 	%r34, %r32, %r5, %r4;
	mad.lo.s32 	%r35, %r34, %r33, %r39;
	mad.lo.s32 	%r36, %r35, %r43, %r41;
	cvta.to.global.u64 	%rd15, %rd22;
	mul.wide.s32 	%rd16, %r36, 4;
	add.s64 	%rd17, %rd15, %rd16;
	ld.global.f32 	%f48, [%rd17];
	add.s64 	%rd18, %rd3, %rd16;
	ld.global.f32 	%f49, [%rd2];
	sub.f32 	%f50, %f3, %f88;
	abs.f32 	%f51, %f50;
	mov.f32 	%f52, 0f3F800000;
	sub.f32 	%f53, %f52, %f51;
	mul.f32 	%f54, %f53, %f49;
	sub.f32 	%f55, %f4, %f91;
	abs.f32 	%f56, %f55;
	sub.f32 	%f57, %f52, %f56;
	mul.f32 	%f58, %f57, %f54;
	atom.global.add.f32 	%f59, [%rd18], %f58;
	mul.f32 	%f60, %f57, %f48;
	cvt.f64.f32 	%fd19, %f60;
	neg.f64 	%fd20, %fd19;
	selp.f64 	%fd21, %fd19, %fd20, %p4;
	cvt.f64.f32 	%fd22, %f94;
	add.f64 	%fd23, %fd21, %fd22;
	cvt.rn.f32.f64 	%f94, %fd23;
	mul.f32 	%f61, %f53, %f48;
	cvt.f64.f32 	%fd24, %f61;
	setp.ge.f32 	%p5, %f91, %f4;
	neg.f64 	%fd25, %fd24;
	selp.f64 	%fd26, %fd24, %fd25, %p5;
	cvt.f64.f32 	%fd27, %f95;
	add.f64 	%fd28, %fd26, %fd27;
	cvt.rn.f32.f64 	%f95, %fd28;
	add.s32 	%r41, %r41, 1;
	cvt.rn.f32.s32 	%f91, %r41;
	ld.global.u32 	%r43, [%rd1];
	cvt.rn.f32.s32 	%f62, %r43;
	min.f32 	%f63, %f8, %f62;
	setp.ge.f32 	%p6, %f63, %f91;
	@%p6 bra 	$L__BB1_5;
	ld.global.u32 	%r42, [%rd1+4];
$L__BB1_7:
	add.s32 	%r39, %r39, 1;
	cvt.rn.f32.s32 	%f88, %r39;
	cvt.rn.f32.s32 	%f64, %r42;
	min.f32 	%f65, %f6, %f64;
	setp.ge.f32 	%p7, %f65, %f88;
	@%p7 bra 	$L__BB1_3;
$L__BB1_8:
	ld.param.u64 	%rd23, [_Z14AffineBackwardPKfPKiS0_iS0_S0_PfS3__param_7];
	cvta.to.global.u64 	%rd19, %rd23;
	mul.wide.s32 	%rd20, %r6, 4;
	add.s64 	%rd21, %rd19, %rd20;
	mul.f32 	%f66, %f94, %f1;
	ld.global.f32 	%f67, [%rd2];
	mul.f32 	%f68, %f66, %f67;
	atom.global.add.f32 	%f69, [%rd21], %f68;
	mul.f32 	%f70, %f94, %f2;
	ld.global.f32 	%f71, [%rd2];
	mul.f32 	%f72, %f70, %f71;
	atom.global.add.f32 	%f73, [%rd21+8], %f72;
	ld.global.f32 	%f74, [%rd2];
	mul.f32 	%f75, %f94, %f74;
	atom.global.add.f32 	%f76, [%rd21+16], %f75;
	mul.f32 	%f77, %f95, %f1;
	ld.global.f32 	%f78, [%rd2];
	mul.f32 	%f79, %f77, %f78;
	atom.global.add.f32 	%f80, [%rd21+4], %f79;
	mul.f32 	%f81, %f95, %f2;
	ld.global.f32 	%f82, [%rd2];
	mul.f32 	%f83, %f81, %f82;
	atom.global.add.f32 	%f84, [%rd21+12], %f83;
	ld.global.f32 	%f85, [%rd2];
	mul.f32 	%f86, %f95, %f85;
	atom.global.add.f32 	%f87, [%rd21+20], %f86;
$L__BB1_9:
	ret;

}


// ===== COMPILED SASS (sm_100) =====

	.target	sm_100

	.elftype	@"ET_EXEC"


//--------------------- .note.nv.tkinfo           --------------------------
	.section	.note.nv.tkinfo,"",@"SHT_NOTE"
	.sectionflags	@"SHF_NOTE_NV_TKINFO"
	.tkinfo
        /*0018*/ 	.word	0x00000002
        /*0030*/ 	.string	""
        /*0030*/ 	.string	"ptxas"
        /*0030*/ 	.string	"Cuda compilation tools, release 13.0, V13.0.88"
        /*0030*/ 	.string	"Build cuda_13.0.r13.0/compiler.36424714_0"
        /*0030*/ 	.string	"-arch sm_100 -m 64 "



//--------------------- .note.nv.cuinfo           --------------------------
	.section	.note.nv.cuinfo,"",@"SHT_NOTE"
	.sectionflags	@"SHF_NOTE_NV_CUINFO"
        /*0018*/ 	.short	0x0002
        /*001a*/ 	.short	0x0064
        /*001c*/ 	.short	0x0082
	.zero		2


//--------------------- .nv.info                  --------------------------
	.section	.nv.info,"",@"SHT_CUDA_INFO"
	.align	4


	//----- nvinfo : EIATTR_REGCOUNT
	.align		4
        /*0000*/ 	.byte	0x04, 0x2f
        /*0002*/ 	.short	(.L_1 - .L_0)
	.align		4
.L_0:
        /*0004*/ 	.word	index@(_Z13AffineForwardPKfPKiS0_iPf)
        /*0008*/ 	.word	0x0000001c


	//----- nvinfo : EIATTR_FRAME_SIZE
	.align		4
.L_1:
        /*000c*/ 	.byte	0x04, 0x11
        /*000e*/ 	.short	(.L_3 - .L_2)
	.align		4
.L_2:
        /*0010*/ 	.word	index@($__internal_1_$__cuda_sm3x_div_rn_noftz_f32_slowpath)
        /*0014*/ 	.word	0x00000000


	//----- nvinfo : EIATTR_FRAME_SIZE
	.align		4
.L_3:
        /*0018*/ 	.byte	0x04, 0x11
        /*001a*/ 	.short	(.L_5 - .L_4)
	.align		4
.L_4:
        /*001c*/ 	.word	index@(_Z13AffineForwardPKfPKiS0_iPf)
        /*0020*/ 	.word	0x00000000


	//----- nvinfo : EIATTR_REGCOUNT
	.align		4
.L_5:
        /*0024*/ 	.byte	0x04, 0x2f
        /*0026*/ 	.short	(.L_7 - .L_6)
	.align		4
.L_6:
        /*0028*/ 	.word	index@(_Z14AffineBackwardPKfPKiS0_iS0_S0_PfS3_)
        /*002c*/ 	.word	0x00000020


	//----- nvinfo : EIATTR_FRAME_SIZE
	.align		4
.L_7:
        /*0030*/ 	.byte	0x04, 0x11
        /*0032*/ 	.short	(.L_9 - .L_8)
	.align		4
.L_8:
        /*0034*/ 	.word	index@($__internal_0_$__cuda_sm3x_div_rn_noftz_f32_slowpath)
        /*0038*/ 	.word	0x00000000


	//----- nvinfo : EIATTR_FRAME_SIZE
	.align		4
.L_9:
        /*003c*/ 	.byte	0x04, 0x11
        /*003e*/ 	.short	(.L_11 - .L_10)
	.align		4
.L_10:
        /*0040*/ 	.word	index@(_Z14AffineBackwardPKfPKiS0_iS0_S0_PfS3_)
        /*0044*/ 	.word	0x00000000


	//----- nvinfo : EIATTR_MIN_STACK_SIZE
	.align		4
.L_11:
        /*0048*/ 	.byte	0x04, 0x12
        /*004a*/ 	.short	(.L_13 - .L_12)
	.align		4
.L_12:
        /*004c*/ 	.word	index@(_Z14AffineBackwardPKfPKiS0_iS0_S0_PfS3_)
        /*0050*/ 	.word	0x00000000


	//----- nvinfo : EIATTR_MIN_STACK_SIZE
	.align		4
.L_13:
        /*0054*/ 	.byte	0x04, 0x12
        /*0056*/ 	.short	(.L_15 - .L_14)
	.align		4
.L_14:
        /*0058*/ 	.word	index@(_Z13AffineForwardPKfPKiS0_iPf)
        /*005c*/ 	.word	0x00000000
.L_15:


//--------------------- .nv.compat                --------------------------
	.section	.nv.compat,"",@"SHT_CUDA_COMPAT_INFO"
	.align	4
        /*0000*/ 	.byte	0x02, 0x09, 0x00, 0x00, 0x02, 0x02, 0x01, 0x00, 0x02, 0x05, 0x05, 0x00, 0x03, 0x07, 0x01, 0x01
        /*0010*/ 	.byte	0x02, 0x03, 0x00, 0x00, 0x02, 0x06, 0x01, 0x00, 0x04, 0x0b, 0x08, 0x00, 0x01, 0x00, 0x00, 0x00
        /*0020*/ 	.byte	0x00, 0x00, 0x00, 0x00


//--------------------- .nv.info._Z14AffineBackwardPKfPKiS0_iS0_S0_PfS3_ --------------------------
	.section	.nv.info._Z14AffineBackwardPKfPKiS0_iS0_S0_PfS3_,"",@"SHT_CUDA_INFO"
	.sectionflags	@""
	.align	4


	//----- nvinfo : EIATTR_CUDA_API_VERSION
	.align		4
        /*0000*/ 	.byte	0x04, 0x37
        /*0002*/ 	.short	(.L_17 - .L_16)
.L_16:
        /*0004*/ 	.word	0x00000082


	//----- nvinfo : EIATTR_KPARAM_INFO
	.align		4
.L_17:
        /*0008*/ 	.byte	0x04, 0x17
        /*000a*/ 	.short	(.L_19 - .L_18)
.L_18:
        /*000c*/ 	.word	0x00000000
        /*0010*/ 	.short	0x0007
        /*0012*/ 	.short	0x0038
        /*0014*/ 	.byte	0x00, 0xf5, 0x21, 0x00


	//----- nvinfo : EIATTR_KPARAM_INFO
	.align		4
.L_19:
        /*0018*/ 	.byte	0x04, 0x17
        /*001a*/ 	.short	(.L_21 - .L_20)
.L_20:
        /*001c*/ 	.word	0x00000000
        /*0020*/ 	.short	0x0006
        /*0022*/ 	.short	0x0030
        /*0024*/ 	.byte	0x00, 0xf5, 0x21, 0x00


	//----- nvinfo : EIATTR_KPARAM_INFO
	.align		4
.L_21:
        /*0028*/ 	.byte	0x04, 0x17
        /*002a*/ 	.short	(.L_23 - .L_22)
.L_22:
        /*002c*/ 	.word	0x00000000
        /*0030*/ 	.short	0x0005
        /*0032*/ 	.short	0x0028
        /*0034*/ 	.byte	0x00, 0xf5, 0x21, 0x00


	//----- nvinfo : EIATTR_KPARAM_INFO
	.align		4
.L_23:
        /*0038*/ 	.byte	0x04, 0x17
        /*003a*/ 	.short	(.L_25 - .L_24)
.L_24:
        /*003c*/ 	.word	0x00000000
        /*0040*/ 	.short	0x0004
        /*0042*/ 	.short	0x0020
        /*0044*/ 	.byte	0x00, 0xf5, 0x21, 0x00


	//----- nvinfo : EIATTR_KPARAM_INFO
	.align		4
.L_25:
        /*0048*/ 	.byte	0x04, 0x17
        /*004a*/ 	.short	(.L_27 - .L_26)
.L_26:
        /*004c*/ 	.word	0x00000000
        /*0050*/ 	.short	0x0003
        /*0052*/ 	.short	0x0018
        /*0054*/ 	.byte	0x00, 0xf0, 0x11, 0x00


	//----- nvinfo : EIATTR_KPARAM_INFO
	.align		4
.L_27:
        /*0058*/ 	.byte	0x04, 0x17
        /*005a*/ 	.short	(.L_29 - .L_28)
.L_28:
        /*005c*/ 	.word	0x00000000
        /*0060*/ 	.short	0x0002
        /*0062*/ 	.short	0x0010
        /*0064*/ 	.byte	0x00, 0xf5, 0x21, 0x00


	//----- nvinfo : EIATTR_KPARAM_INFO
	.align		4
.L_29:
        /*0068*/ 	.byte	0x04, 0x17
        /*006a*/ 	.short	(.L_31 - .L_30)
.L_30:
        /*006c*/ 	.word	0x00000000
        /*0070*/ 	.short	0x0001
        /*0072*/ 	.short	0x0008
        /*0074*/ 	.byte	0x00, 0xf5, 0x21, 0x00


	//----- nvinfo : EIATTR_KPARAM_INFO
	.align		4
.L_31:
        /*0078*/ 	.byte	0x04, 0x17
        /*007a*/ 	.short	(.L_33 - .L_32)
.L_32:
        /*007c*/ 	.word	0x00000000
        /*0080*/ 	.short	0x0000
        /*0082*/ 	.short	0x0000
        /*0084*/ 	.byte	0x00, 0xf5, 0x21, 0x00


	//----- nvinfo : EIATTR_SPARSE_MMA_MASK
	.align		4
.L_33:
        /*0088*/ 	.byte	0x03, 0x50
        /*008a*/ 	.short	0x0000


	//----- nvinfo : EIATTR_MAXREG_COUNT
	.align		4
        /*008c*/ 	.byte	0x03, 0x1b
        /*008e*/ 	.short	0x00ff


	//----- nvinfo : EIATTR_MERCURY_ISA_VERSION
	.align		4
        /*0090*/ 	.byte	0x03, 0x5f
        /*0092*/ 	.short	0x0101


	//----- nvinfo : EIATTR_VRC_CTA_INIT_COUNT
	.align		4
        /*0094*/ 	.byte	0x02, 0x4a
	.zero		1
	.zero		1


	//----- nvinfo : EIATTR_EXIT_INSTR_OFFSETS
	.align		4
        /*0098*/ 	.byte	0x04, 0x1c
        /*009a*/ 	.short	(.L_35 - .L_34)


	//   ....[0]....
.L_34:
        /*009c*/ 	.word	0x00000070


	//   ....[1]....
        /*00a0*/ 	.word	0x000011c0


	//----- nvinfo : EIATTR_CRS_STACK_SIZE
	.align		4
.L_35:
        /*00a4*/ 	.byte	0x04, 0x1e
        /*00a6*/ 	.short	(.L_37 - .L_36)
.L_36:
        /*00a8*/ 	.word	0x00000000


	//----- nvinfo : EIATTR_CBANK_PARAM_SIZE
	.align		4
.L_37:
        /*00ac*/ 	.byte	0x03, 0x19
        /*00ae*/ 	.short	0x0040


	//----- nvinfo : EIATTR_PARAM_CBANK
	.align		4
        /*00b0*/ 	.byte	0x04, 0x0a
        /*00b2*/ 	.short	(.L_39 - .L_38)
	.align		4
.L_38:
        /*00b4*/ 	.word	index@(.nv.constant0._Z14AffineBackwardPKfPKiS0_iS0_S0_PfS3_)
        /*00b8*/ 	.short	0x0380
        /*00ba*/ 	.short	0x0040


	//----- nvinfo : EIATTR_SW_WAR
	.align		4
.L_39:
        /*00bc*/ 	.byte	0x04, 0x36
        /*00be*/ 	.short	(.L_41 - .L_40)
.L_40:
        /*00c0*/ 	.word	0x00000008
.L_41:


//--------------------- .nv.info._Z13AffineForwardPKfPKiS0_iPf --------------------------
	.section	.nv.info._Z13AffineForwardPKfPKiS0_iPf,"",@"SHT_CUDA_INFO"
	.sectionflags	@""
	.align	4


	//----- nvinfo : EIATTR_CUDA_API_VERSION
	.align		4
        /*0000*/ 	.byte	0x04, 0x37
        /*0002*/ 	.short	(.L_43 - .L_42)
.L_42:
        /*0004*/ 	.word	0x00000082


	//----- nvinfo : EIATTR_KPARAM_INFO
	.align		4
.L_43:
        /*0008*/ 	.byte	0x04, 0x17
        /*000a*/ 	.short	(.L_45 - .L_44)
.L_44:
        /*000c*/ 	.word	0x00000000
        /*0010*/ 	.short	0x0004
        /*0012*/ 	.short	0x0020
        /*0014*/ 	.byte	0x00, 0xf5, 0x21, 0x00


	//----- nvinfo : EIATTR_KPARAM_INFO
	.align		4
.L_45:
        /*0018*/ 	.byte	0x04, 0x17
        /*001a*/ 	.short	(.L_47 - .L_46)
.L_46:
        /*001c*/ 	.word	0x00000000
        /*0020*/ 	.short	0x0003
        /*0022*/ 	.short	0x0018
        /*0024*/ 	.byte	0x00, 0xf0, 0x11, 0x00


	//----- nvinfo : EIATTR_KPARAM_INFO
	.align		4
.L_47:
        /*0028*/ 	.byte	0x04, 0x17
        /*002a*/ 	.short	(.L_49 - .L_48)
.L_48:
        /*002c*/ 	.word	0x00000000
        /*0030*/ 	.short	0x0002
        /*0032*/ 	.short	0x0010
        /*0034*/ 	.byte	0x00, 0xf5, 0x21, 0x00


	//----- nvinfo : EIATTR_KPARAM_INFO
	.align		4
.L_49:
        /*0038*/ 	.byte	0x04, 0x17
        /*003a*/ 	.short	(.L_51 - .L_50)
.L_50:
        /*003c*/ 	.word	0x00000000
        /*0040*/ 	.short	0x0001
        /*0042*/ 	.short	0x0008
        /*0044*/ 	.byte	0x00, 0xf5, 0x21, 0x00


	//----- nvinfo : EIATTR_KPARAM_INFO
	.align		4
.L_51:
        /*0048*/ 	.byte	0x04, 0x17
        /*004a*/ 	.short	(.L_53 - .L_52)
.L_52:
        /*004c*/ 	.word	0x00000000
        /*0050*/ 	.short	0x0000
        /*0052*/ 	.short	0x0000
        /*0054*/ 	.byte	0x00, 0xf5, 0x21, 0x00


	//----- nvinfo : EIATTR_SPARSE_MMA_MASK
	.align		4
.L_53:
        /*0058*/ 	.byte	0x03, 0x50
        /*005a*/ 	.short	0x0000


	//----- nvinfo : EIATTR_MAXREG_COUNT
	.align		4
        /*005c*/ 	.byte	0x03, 0x1b
        /*005e*/ 	.short	0x00ff


	//----- nvinfo : EIATTR_MERCURY_ISA_VERSION
	.align		4
        /*0060*/ 	.byte	0x03, 0x5f
        /*0062*/ 	.short	0x0101


	//----- nvinfo : EIATTR_VRC_CTA_INIT_COUNT
	.align		4
        /*0064*/ 	.byte	0x02, 0x4a
	.zero		1
	.zero		1


	//----- nvinfo : EIATTR_EXIT_INSTR_OFFSETS
	.align		4
        /*0068*/ 	.byte	0x04, 0x1c
        /*006a*/ 	.short	(.L_55 - .L_54)


	//   ....[0]....
.L_54:
        /*006c*/ 	.word	0x00000070


	//   ....[1]....
        /*0070*/ 	.word	0x00000a40


	//   ....[2]....
        /*0074*/ 	.word	0x00000f00


	//----- nvinfo : EIATTR_CRS_STACK_SIZE
	.align		4
.L_55:
        /*0078*/ 	.byte	0x04, 0x1e
        /*007a*/ 	.short	(.L_57 - .L_56)
.L_56:
        /*007c*/ 	.word	0x00000000


	//----- nvinfo : EIATTR_CBANK_PARAM_SIZE
	.align		4
.L_57:
        /*0080*/ 	.byte	0x03, 0x19
        /*0082*/ 	.short	0x0028


	//----- nvinfo : EIATTR_PARAM_CBANK
	.align		4
        /*0084*/ 	.byte	0x04, 0x0a
        /*0086*/ 	.short	(.L_59 - .L_58)
	.align		4
.L_58:
        /*0088*/ 	.word	index@(.nv.constant0._Z13AffineForwardPKfPKiS0_iPf)
        /*008c*/ 	.short	0x0380
        /*008e*/ 	.short	0x0028


	//----- nvinfo : EIATTR_SW_WAR
	.align		4
.L_59:
        /*0090*/ 	.byte	0x04, 0x36
        /*0092*/ 	.short	(.L_61 - .L_60)
.L_60:
        /*0094*/ 	.word	0x00000008
.L_61:


//--------------------- .nv.callgraph             --------------------------
	.section	.nv.callgraph,"",@"SHT_CUDA_CALLGRAPH"
	.align	4
	.sectionentsize	8
	.align		4
        /*0000*/ 	.word	0x00000000
	.align		4
        /*0004*/ 	.word	0xffffffff
	.align		4
        /*0008*/ 	.word	0x00000000
	.align		4
        /*000c*/ 	.word	0xfffffffe
	.align		4
        /*0010*/ 	.word	0x00000000
	.align		4
        /*0014*/ 	.word	0xfffffffd
	.align		4
        /*0018*/ 	.word	0x00000000
	.align		4
        /*001c*/ 	.word	0xfffffffc


//--------------------- .text._Z14AffineBackwardPKfPKiS0_iS0_S0_PfS3_ --------------------------
	.section	.text._Z14AffineBackwardPKfPKiS0_iS0_S0_PfS3_,"ax",@progbits
	.align	128
        .global         _Z14AffineBackwardPKfPKiS0_iS0_S0_PfS3_
        .type           _Z14AffineBackwardPKfPKiS0_iS0_S0_PfS3_,@function
        .size           _Z14AffineBackwardPKfPKiS0_iS0_S0_PfS3_,(.L_x_45 - _Z14AffineBackwardPKfPKiS0_iS0_S0_PfS3_)
        .other          _Z14AffineBackwardPKfPKiS0_iS0_S0_PfS3_,@"STO_CUDA_ENTRY STV_DEFAULT"
_Z14AffineBackwardPKfPKiS0_iS0_S0_PfS3_:
.text._Z14AffineBackwardPKfPKiS0_iS0_S0_PfS3_:
[----:B------:R-:W-:Y:S01]  /*0000*/  LDC R1, c[0x0][0x37c] ;  /* 0x0000df00ff017b82 */ /* 0x000fe20000000800 */
[----:B------:R-:W0:Y:S07]  /*0010*/  S2R R3, SR_TID.X ;  /* 0x0000000000037919 */ /* 0x000e2e0000002100 */
[----:B------:R-:W0:Y:S01]  /*0020*/  S2UR UR4, SR_CTAID.X ;  /* 0x00000000000479c3 */ /* 0x000e220000002500 */
[----:B------:R-:W1:Y:S07]  /*0030*/  LDCU UR5, c[0x0][0x398] ;  /* 0x00007300ff0577ac */ /* 0x000e6e0008000800 */
[----:B------:R-:W0:Y:S02]  /*0040*/  LDC R16, c[0x0][0x360] ;  /* 0x0000d800ff107b82 */ /* 0x000e240000000800 */
[----:B0-----:R-:W-:-:S05]  /*0050*/  IMAD R16, R16, UR4, R3 ;  /* 0x0000000410107c24 */ /* 0x001fca000f8e0203 */
[----:B-1----:R-:W-:-:S13]  /*0060*/  ISETP.GE.AND P0, PT, R16, UR5, PT ;  /* 0x0000000510007c0c */ /* 0x002fda000bf06270 */
[----:B------:R-:W-:Y:S05]  /*0070*/  @P0 EXIT ;  /* 0x000000000000094d */ /* 0x000fea0003800000 */
[----:B------:R-:W0:Y:S01]  /*0080*/  LDC.64 R2, c[0x0][0x388] ;  /* 0x0000e200ff027b82 */ /* 0x000e220000000a00 */
[----:B------:R-:W0:Y:S02]  /*0090*/  LDCU.64 UR4, c[0x0][0x358] ;  /* 0x00006b00ff0477ac */ /* 0x000e240008000a00 */
[----:B0-----:R-:W2:Y:S04]  /*00a0*/  LDG.E R21, desc[UR4][R2.64] ;  /* 0x0000000402157981 */ /* 0x001ea8000c1e1900 */
[----:B------:R-:W3:Y:S04]  /*00b0*/  LDG.E R14, desc[UR4][R2.64+0x4] ;  /* 0x00000404020e7981 */ /* 0x000ee8000c1e1900 */
[----:B------:R0:W4:Y:S01]  /*00c0*/  LDG.E R22, desc[UR4][R2.64+0x8] ;  /* 0x0000080402167981 */ /* 0x000122000c1e1900 */
[----:B------:R-:W-:Y:S01]  /*00d0*/  BSSY.RECONVERGENT B0, `(.L_x_0) ;  /* 0x0000064000007945 */ /* 0x000fe20003800200 */
[----:B0-----:R-:W-:-:S02]  /*00e0*/  IABS R2, R16 ;  /* 0x0000001000027213 */ /* 0x001fc40000000000 */
[----:B--2---:R-:W-:-:S04]  /*00f0*/  IABS R9, R21 ;  /* 0x0000001500097213 */ /* 0x004fc80000000000 */
[----:B------:R-:W0:Y:S01]  /*0100*/  I2F.RP R6, R9 ;  /* 0x0000000900067306 */ /* 0x000e220000209400 */
[-C--:B---3--:R-:W-:Y:S02]  /*0110*/  IABS R0, R14.reuse ;  /* 0x0000000e00007213 */ /* 0x088fe40000000000 */
[----:B------:R-:W-:-:S05]  /*0120*/  I2FP.F32.S32 R15, R14 ;  /* 0x0000000e000f7245 */ /* 0x000fca0000201400 */
[----:B------:R-:W1:Y:S08]  /*0130*/  I2F.RP R7, R0 ;  /* 0x0000000000077306 */ /* 0x000e700000209400 */
[----:B0-----:R-:W0:Y:S08]  /*0140*/  MUFU.RCP R6, R6 ;  /* 0x0000000600067308 */ /* 0x001e300000001000 */
[----:B-1----:R-:W-:Y:S01]  /*0150*/  MUFU.RCP R7, R7 ;  /* 0x0000000700077308 */ /* 0x002fe20000001000 */
[----:B0-----:R-:W-:-:S07]  /*0160*/  VIADD R4, R6, 0xffffffe ;  /* 0x0ffffffe06047836 */ /* 0x001fce0000000000 */
[----:B------:R0:W1:Y:S02]  /*0170*/  F2I.FTZ.U32.TRUNC.NTZ R5, R4 ;  /* 0x0000000400057305 */ /* 0x000064000021f000 */
[----:B0-----:R-:W-:Y:S02]  /*0180*/  IMAD.MOV.U32 R4, RZ, RZ, RZ ;  /* 0x000000ffff047224 */ /* 0x001fe400078e00ff */
[----:B-1----:R-:W-:-:S04]  /*0190*/  IMAD.MOV R8, RZ, RZ, -R5 ;  /* 0x000000ffff087224 */ /* 0x002fc800078e0a05 */
[----:B------:R-:W-:Y:S01]  /*01a0*/  IMAD R3, R8, R9, RZ ;  /* 0x0000000908037224 */ /* 0x000fe200078e02ff */
[----:B------:R-:W-:-:S03]  /*01b0*/  IABS R8, R21 ;  /* 0x0000001500087213 */ /* 0x000fc60000000000 */
[----:B------:R-:W-:-:S04]  /*01c0*/  IMAD.HI.U32 R5, R5, R3, R4 ;  /* 0x0000000305057227 */ /* 0x000fc800078e0004 */
[----:B------:R-:W-:Y:S02]  /*01d0*/  IMAD.MOV R4, RZ, RZ, -R8 ;  /* 0x000000ffff047224 */ /* 0x000fe400078e0a08 */
[----:B------:R-:W-:-:S04]  /*01e0*/  IMAD.HI.U32 R3, R5, R2, RZ ;  /* 0x0000000205037227 */ /* 0x000fc800078e00ff */
[----:B------:R-:W-:Y:S02]  /*01f0*/  IMAD R2, R3, R4, R2 ;  /* 0x0000000403027224 */ /* 0x000fe400078e0202 */
[----:B------:R-:W-:-:S03]  /*0200*/  VIADD R4, R7, 0xffffffe ;  /* 0x0ffffffe07047836 */ /* 0x000fc60000000000 */
[----:B------:R-:W-:Y:S01]  /*0210*/  ISETP.GT.U32.AND P2, PT, R9, R2, PT ;  /* 0x000000020900720c */ /* 0x000fe20003f44070 */
[----:B------:R0:W1:Y:S02]  /*0220*/  F2I.FTZ.U32.TRUNC.NTZ R5, R4 ;  /* 0x0000000400057305 */ /* 0x000064000021f000 */
[----:B0-----:R-:W-:-:S10]  /*0230*/  IMAD.MOV.U32 R4, RZ, RZ, RZ ;  /* 0x000000ffff047224 */ /* 0x001fd400078e00ff */
[-C--:B------:R-:W-:Y:S01]  /*0240*/  @!P2 IADD3 R2, PT, PT, R2, -R9.reuse, RZ ;  /* 0x800000090202a210 */ /* 0x080fe20007ffe0ff */
[----:B------:R-:W-:Y:S01]  /*0250*/  @!P2 VIADD R3, R3, 0x1 ;  /* 0x000000010303a836 */ /* 0x000fe20000000000 */
[----:B------:R-:W-:Y:S02]  /*0260*/  ISETP.NE.AND P2, PT, R21, RZ, PT ;  /* 0x000000ff1500720c */ /* 0x000fe40003f45270 */
[----:B------:R-:W-:Y:S02]  /*0270*/  ISETP.GE.U32.AND P0, PT, R2, R9, PT ;  /* 0x000000090200720c */ /* 0x000fe40003f06070 */
[----:B------:R-:W-:Y:S02]  /*0280*/  LOP3.LUT R2, R16, R21, RZ, 0x3c, !PT ;  /* 0x0000001510027212 */ /* 0x000fe400078e3cff */
[----:B-1----:R-:W-:Y:S02]  /*0290*/  IADD3 R7, PT, PT, RZ, -R5, RZ ;  /* 0x80000005ff077210 */ /* 0x002fe40007ffe0ff */
[----:B------:R-:W-:-:S02]  /*02a0*/  ISETP.GE.AND P1, PT, R2, RZ, PT ;  /* 0x000000ff0200720c */ /* 0x000fc40003f26270 */
[----:B----4-:R-:W-:Y:S01]  /*02b0*/  IABS R2, R22 ;  /* 0x0000001600027213 */ /* 0x010fe20000000000 */
[----:B------:R-:W-:Y:S01]  /*02c0*/  IMAD R7, R7, R0, RZ ;  /* 0x0000000007077224 */ /* 0x000fe200078e02ff */
[----:B------:R-:W-:Y:S02]  /*02d0*/  IABS R9, R14 ;  /* 0x0000000e00097213 */ /* 0x000fe40000000000 */
[----:B------:R-:W0:Y:S01]  /*02e0*/  I2F.RP R8, R2 ;  /* 0x0000000200087306 */ /* 0x000e220000209400 */
[----:B------:R-:W-:Y:S02]  /*02f0*/  @P0 VIADD R3, R3, 0x1 ;  /* 0x0000000103030836 */ /* 0x000fe40000000000 */
[----:B------:R-:W-:-:S04]  /*0300*/  IMAD.HI.U32 R4, R5, R7, R4 ;  /* 0x0000000705047227 */ /* 0x000fc800078e0004 */
[----:B------:R-:W-:Y:S01]  /*0310*/  @!P1 IMAD.MOV R3, RZ, RZ, -R3 ;  /* 0x000000ffff039224 */ /* 0x000fe200078e0a03 */
[----:B------:R-:W-:Y:S01]  /*0320*/  @!P2 LOP3.LUT R3, RZ, R21, RZ, 0x33, !PT ;  /* 0x00000015ff03a212 */ /* 0x000fe200078e33ff */
[----:B------:R-:W-:-:S03]  /*0330*/  IMAD.MOV R9, RZ, RZ, -R9 ;  /* 0x000000ffff097224 */ /* 0x000fc600078e0a09 */
[----:B------:R-:W-:Y:S01]  /*0340*/  IABS R6, R3 ;  /* 0x0000000300067213 */ /* 0x000fe20000000000 */
[----:B0-----:R-:W0:Y:S03]  /*0350*/  MUFU.RCP R8, R8 ;  /* 0x0000000800087308 */ /* 0x001e260000001000 */
[----:B------:R-:W-:Y:S01]  /*0360*/  MOV R7, R6 ;  /* 0x0000000600077202 */ /* 0x000fe20000000f00 */
[----:B------:R-:W-:-:S04]  /*0370*/  IMAD.MOV.U32 R6, RZ, RZ, R9 ;  /* 0x000000ffff067224 */ /* 0x000fc800078e0009 */
[----:B------:R-:W-:Y:S01]  /*0380*/  IMAD.HI.U32 R5, R4, R7, RZ ;  /* 0x0000000704057227 */ /* 0x000fe200078e00ff */
[----:B------:R-:W-:-:S03]  /*0390*/  IABS R4, R22 ;  /* 0x0000001600047213 */ /* 0x000fc60000000000 */
[----:B------:R-:W-:Y:S01]  /*03a0*/  IMAD R7, R5, R6, R7 ;  /* 0x0000000605077224 */ /* 0x000fe200078e0207 */
[----:B------:R-:W-:-:S04]  /*03b0*/  IADD3 R4, PT, PT, RZ, -R4, RZ ;  /* 0x80000004ff047210 */ /* 0x000fc80007ffe0ff */
[----:B------:R-:W-:Y:S01]  /*03c0*/  ISETP.GT.U32.AND P2, PT, R0, R7, PT ;  /* 0x000000070000720c */ /* 0x000fe20003f44070 */
[----:B0-----:R-:W-:-:S12]  /*03d0*/  VIADD R6, R8, 0xffffffe ;  /* 0x0ffffffe08067836 */ /* 0x001fd80000000000 */
[----:B------:R-:W-:Y:S01]  /*03e0*/  @!P2 IMAD.IADD R7, R7, 0x1, -R0 ;  /* 0x000000010707a824 */ /* 0x000fe200078e0a00 */
[----:B------:R-:W-:Y:S02]  /*03f0*/  @!P2 IADD3 R5, PT, PT, R5, 0x1, RZ ;  /* 0x000000010505a810 */ /* 0x000fe40007ffe0ff */
[----:B------:R-:W-:Y:S02]  /*0400*/  ISETP.NE.AND P2, PT, R14, RZ, PT ;  /* 0x000000ff0e00720c */ /* 0x000fe40003f45270 */
[----:B------:R-:W-:Y:S02]  /*0410*/  ISETP.GE.U32.AND P0, PT, R7, R0, PT ;  /* 0x000000000700720c */ /* 0x000fe40003f06070 */
[----:B------:R-:W-:Y:S01]  /*0420*/  LOP3.LUT R0, R3, R14, RZ, 0x3c, !PT ;  /* 0x0000000e03007212 */ /* 0x000fe200078e3cff */
[----:B------:R0:W1:Y:S03]  /*0430*/  F2I.FTZ.U32.TRUNC.NTZ R7, R6 ;  /* 0x0000000600077305 */ /* 0x000066000021f000 */
[----:B------:R-:W-:Y:S01]  /*0440*/  ISETP.GE.AND P1, PT, R0, RZ, PT ;  /* 0x000000ff0000720c */ /* 0x000fe20003f26270 */
[----:B0-----:R-:W-:-:S06]  /*0450*/  IMAD.MOV.U32 R6, RZ, RZ, RZ ;  /* 0x000000ffff067224 */ /* 0x001fcc00078e00ff */
[----:B------:R-:W-:Y:S02]  /*0460*/  @P0 VIADD R5, R5, 0x1 ;  /* 0x0000000105050836 */ /* 0x000fe40000000000 */
[----:B-1----:R-:W-:-:S04]  /*0470*/  IMAD.MOV R9, RZ, RZ, -R7 ;  /* 0x000000ffff097224 */ /* 0x002fc800078e0a07 */
[----:B------:R-:W-:Y:S01]  /*0480*/  @!P1 IMAD.MOV R5, RZ, RZ, -R5 ;  /* 0x000000ffff059224 */ /* 0x000fe200078e0a05 */
[----:B------:R-:W-:Y:S01]  /*0490*/  @!P2 LOP3.LUT R5, RZ, R14, RZ, 0x33, !PT ;  /* 0x0000000eff05a212 */ /* 0x000fe200078e33ff */
[----:B------:R-:W-:-:S03]  /*04a0*/  IMAD R9, R9, R2, RZ ;  /* 0x0000000209097224 */ /* 0x000fc600078e02ff */
[----:B------:R-:W-:Y:S01]  /*04b0*/  IABS R0, R5 ;  /* 0x0000000500007213 */ /* 0x000fe20000000000 */
[----:B------:R-:W-:-:S04]  /*04c0*/  IMAD.HI.U32 R6, R7, R9, R6 ;  /* 0x0000000907067227 */ /* 0x000fc800078e0006 */
[----:B------:R-:W-:Y:S02]  /*04d0*/  IMAD.MOV.U32 R7, RZ, RZ, R0 ;  /* 0x000000ffff077224 */ /* 0x000fe400078e0000 */
[----:B------:R-:W-:Y:S02]  /*04e0*/  IMAD.MOV.U32 R0, RZ, RZ, R4 ;  /* 0x000000ffff007224 */ /* 0x000fe400078e0004 */
[----:B------:R-:W-:Y:S01]  /*04f0*/  IMAD.HI.U32 R25, R6, R7, RZ ;  /* 0x0000000706197227 */ /* 0x000fe200078e00ff */
[----:B------:R-:W0:Y:S03]  /*0500*/  MUFU.RCP R4, R15 ;  /* 0x0000000f00047308 */ /* 0x000e260000001000 */
[----:B------:R-:W-:Y:S01]  /*0510*/  IMAD R7, R25, R0, R7 ;  /* 0x0000000019077224 */ /* 0x000fe200078e0207 */
[----:B------:R-:W-:-:S04]  /*0520*/  LOP3.LUT R0, R5, R22, RZ, 0x3c, !PT ;  /* 0x0000001605007212 */ /* 0x000fc800078e3cff */
[----:B------:R-:W-:Y:S02]  /*0530*/  ISETP.GT.U32.AND P2, PT, R2, R7, PT ;  /* 0x000000070200720c */ /* 0x000fe40003f44070 */
[----:B------:R-:W-:Y:S01]  /*0540*/  ISETP.GE.AND P1, PT, R0, RZ, PT ;  /* 0x000000ff0000720c */ /* 0x000fe20003f26270 */
[----:B------:R-:W-:-:S04]  /*0550*/  IMAD.MOV R0, RZ, RZ, -R5 ;  /* 0x000000ffff007224 */ /* 0x000fc800078e0a05 */
[--C-:B------:R-:W-:Y:S02]  /*0560*/  IMAD R0, R14, R0, R3.reuse ;  /* 0x000000000e007224 */ /* 0x100fe400078e0203 */
[----:B0-----:R-:W-:Y:S01]  /*0570*/  FFMA R9, -R15, R4, 1 ;  /* 0x3f8000000f097423 */ /* 0x001fe20000000104 */
[----:B------:R-:W-:Y:S02]  /*0580*/  IMAD.MOV R3, RZ, RZ, -R3 ;  /* 0x000000ffff037224 */ /* 0x000fe400078e0a03 */
[----:B------:R-:W-:Y:S01]  /*0590*/  I2FP.F32.S32 R0, R0 ;  /* 0x0000000000007245 */ /* 0x000fe20000201400 */
[----:B------:R-:W-:Y:S01]  /*05a0*/  @!P2 VIADD R25, R25, 0x1 ;  /* 0x000000011919a836 */ /* 0x000fe20000000000 */
[-C--:B------:R-:W-:Y:S01]  /*05b0*/  @!P2 IADD3 R7, PT, PT, R7, -R2.reuse, RZ ;  /* 0x800000020707a210 */ /* 0x080fe20007ffe0ff */
[----:B------:R-:W-:Y:S01]  /*05c0*/  FFMA R9, R4, R9, R4 ;  /* 0x0000000904097223 */ /* 0x000fe20000000004 */
[----:B------:R-:W-:Y:S02]  /*05d0*/  ISETP.NE.AND P2, PT, R22, RZ, PT ;  /* 0x000000ff1600720c */ /* 0x000fe40003f45270 */
[----:B------:R-:W-:Y:S01]  /*05e0*/  ISETP.GE.U32.AND P0, PT, R7, R2, PT ;  /* 0x000000020700720c */ /* 0x000fe20003f06070 */
[----:B------:R-:W-:Y:S01]  /*05f0*/  FFMA R2, R0, R9, RZ ;  /* 0x0000000900027223 */ /* 0x000fe200000000ff */
[----:B------:R-:W0:Y:S03]  /*0600*/  LDC.64 R6, c[0x0][0x390] ;  /* 0x0000e400ff067b82 */ /* 0x000e260000000a00 */
[----:B------:R-:W-:-:S04]  /*0610*/  FFMA R4, -R15, R2, R0 ;  /* 0x000000020f047223 */ /* 0x000fc80000000100 */
[----:B------:R-:W-:Y:S01]  /*0620*/  FFMA R9, R9, R4, R2 ;  /* 0x0000000409097223 */ /* 0x000fe20000000002 */
[----:B------:R-:W-:-:S03]  /*0630*/  IMAD R2, R21, R3, R16 ;  /* 0x0000000315027224 */ /* 0x000fc600078e0210 */
[----:B------:R-:W-:Y:S01]  /*0640*/  @P0 VIADD R25, R25, 0x1 ;  /* 0x0000000119190836 */ /* 0x000fe20000000000 */
[----:B------:R-:W1:Y:S04]  /*0650*/  FCHK P0, R0, R15 ;  /* 0x0000000f00007302 */ /* 0x000e680000000000 */
[----:B------:R-:W-:Y:S02]  /*0660*/  @!P1 IADD3 R25, PT, PT, -R25, RZ, RZ ;  /* 0x000000ff19199210 */ /* 0x000fe40007ffe1ff */
[----:B------:R-:W-:-:S05]  /*0670*/  @!P2 LOP3.LUT R25, RZ, R22, RZ, 0x33, !PT ;  /* 0x00000016ff19a212 */ /* 0x000fca00078e33ff */
[----:B------:R-:W-:Y:S02]  /*0680*/  IMAD.MOV R8, RZ, RZ, -R25 ;  /* 0x000000ffff087224 */ /* 0x000fe400078e0a19 */
[----:B------:R-:W-:Y:S02]  /*0690*/  IMAD R23, R25, 0x6, RZ ;  /* 0x0000000619177824 */ /* 0x000fe400078e02ff */
[----:B------:R-:W-:Y:S02]  /*06a0*/  IMAD R22, R22, R8, R5 ;  /* 0x0000000816167224 */ /* 0x000fe400078e0205 */
[----:B0-----:R-:W-:Y:S01]  /*06b0*/  IMAD.WIDE R6, R23, 0x4, R6 ;  /* 0x0000000417067825 */ /* 0x001fe200078e0206 */
[----:B-1----:R-:W-:Y:S06]  /*06c0*/  @!P0 BRA `(.L_x_1) ;  /* 0x0000000000108947 */ /* 0x002fec0003800000 */
[----:B------:R-:W-:Y:S01]  /*06d0*/  IMAD.MOV.U32 R3, RZ, RZ, R15 ;  /* 0x000000ffff037224 */ /* 0x000fe200078e000f */
[----:B------:R-:W-:-:S07]  /*06e0*/  MOV R4, 0x700 ;  /* 0x0000070000047802 */ /* 0x000fce0000000f00 */
[----:B------:R-:W-:Y:S05]  /*06f0*/  CALL.REL.NOINC `($__internal_0_$__cuda_sm3x_div_rn_noftz_f32_slowpath) ;  /* 0x0000000800b47944 */ /* 0x000fea0003c00000 */
[----:B------:R-:W-:-:S07]  /*0700*/  MOV R9, R0 ;  /* 0x0000000000097202 */ /* 0x000fce0000000f00 */
.L_x_1:
[----:B------:R-:W-:Y:S05]  /*0710*/  BSYNC.RECONVERGENT B0 ;  /* 0x0000000000007941 */ /* 0x000fea0003800200 */
.L_x_0:
[----:B------:R-:W0:Y:S01]  /*0720*/  F2F.F64.F32 R4, R9 ;  /* 0x0000000900047310 */ /* 0x000e220000201800 */
[----:B------:R-:W-:Y:S01]  /*0730*/  I2FP.F32.S32 R3, R21 ;  /* 0x0000001500037245 */ /* 0x000fe20000201400 */
[----:B------:R-:W-:Y:S01]  /*0740*/  BSSY.RECONVERGENT B0, `(.L_x_2) ;  /* 0x0000010000007945 */ /* 0x000fe20003800200 */
[----:B------:R-:W-:-:S05]  /*0750*/  I2FP.F32.S32 R0, R2 ;  /* 0x0000000200007245 */ /* 0x000fca0000201400 */
[----:B------:R-:W1:Y:S01]  /*0760*/  MUFU.RCP R8, R3 ;  /* 0x0000000300087308 */ /* 0x000e620000001000 */
[----:B0-----:R-:W-:-:S07]  /*0770*/  DADD R4, R4, -0.5 ;  /* 0xbfe0000004047429 */ /* 0x001fce0000000000 */
[----:B------:R-:W0:Y:S01]  /*0780*/  FCHK P0, R0, R3 ;  /* 0x0000000300007302 */ /* 0x000e220000000000 */
[----:B------:R-:W-:Y:S01]  /*0790*/  DADD R4, R4, R4 ;  /* 0x0000000004047229 */ /* 0x000fe20000000004 */
[----:B-1----:R-:W-:-:S04]  /*07a0*/  FFMA R11, -R3, R8, 1 ;  /* 0x3f800000030b7423 */ /* 0x002fc80000000108 */
[----:B------:R-:W-:Y:S02]  /*07b0*/  FFMA R13, R8, R11, R8 ;  /* 0x0000000b080d7223 */ /* 0x000fe40000000008 */
[----:B------:R1:W2:Y:S02]  /*07c0*/  F2F.F32.F64 R11, R4 ;  /* 0x00000004000b7310 */ /* 0x0002a40000301000 */
[----:B------:R-:W-:-:S04]  /*07d0*/  FFMA R2, R0, R13, RZ ;  /* 0x0000000d00027223 */ /* 0x000fc800000000ff */
[----:B------:R-:W-:-:S04]  /*07e0*/  FFMA R8, -R3, R2, R0 ;  /* 0x0000000203087223 */ /* 0x000fc80000000100 */
[----:B------:R-:W-:Y:S01]  /*07f0*/  FFMA R20, R13, R8, R2 ;  /* 0x000000080d147223 */ /* 0x000fe20000000002 */
[----:B01----:R-:W-:Y:S06]  /*0800*/  @!P0 BRA `(.L_x_3) ;  /* 0x00000000000c8947 */ /* 0x003fec0003800000 */
[----:B------:R-:W-:-:S07]  /*0810*/  MOV R4, 0x830 ;  /* 0x0000083000047802 */ /* 0x000fce0000000f00 */
[----:B--2---:R-:W-:Y:S05]  /*0820*/  CALL.REL.NOINC `($__internal_0_$__cuda_sm3x_div_rn_noftz_f32_slowpath) ;  /* 0x0000000800687944 */ /* 0x004fea0003c00000 */
[----:B------:R-:W-:-:S07]  /*0830*/  IMAD.MOV.U32 R20, RZ, RZ, R0 ;  /* 0x000000ffff147224 */ /* 0x000fce00078e0000 */
.L_x_3:
[----:B------:R-:W-:Y:S05]  /*0840*/  BSYNC.RECONVERGENT B0 ;  /* 0x0000000000007941 */ /* 0x000fea0003800200 */
.L_x_2:
[----:B------:R-:W3:Y:S04]  /*0850*/  LDG.E R9, desc[UR4][R6.64+0x8] ;  /* 0x0000080406097981 */ /* 0x000ee8000c1e1900 */
[----:B------:R-:W2:Y:S04]  /*0860*/  LDG.E R8, desc[UR4][R6.64] ;  /* 0x0000000406087981 */ /* 0x000ea8000c1e1900 */
[----:B------:R-:W4:Y:S04]  /*0870*/  LDG.E R13, desc[UR4][R6.64+0x10] ;  /* 0x00001004060d7981 */ /* 0x000f28000c1e1900 */
[----:B------:R-:W5:Y:S04]  /*0880*/  LDG.E R17, desc[UR4][R6.64+0xc] ;  /* 0x00000c0406117981 */ /* 0x000f68000c1e1900 */
[----:B------:R-:W5:Y:S04]  /*0890*/  LDG.E R0, desc[UR4][R6.64+0x4] ;  /* 0x0000040406007981 */ /* 0x000f68000c1e1900 */
[----:B------:R5:W5:Y:S01]  /*08a0*/  LDG.E R2, desc[UR4][R6.64+0x14] ;  /* 0x0000140406027981 */ /* 0x000b62000c1e1900 */
[----:B------:R-:W0:Y:S01]  /*08b0*/  F2F.F64.F32 R4, R20 ;  /* 0x0000001400047310 */ /* 0x000e220000201800 */
[----:B------:R-:W-:Y:S01]  /*08c0*/  BSSY.RECONVERGENT B0, `(.L_x_4) ;  /* 0x0000077000007945 */ /* 0x000fe20003800200 */
[----:B0-----:R-:W-:-:S08]  /*08d0*/  DADD R4, R4, -0.5 ;  /* 0xbfe0000004047429 */ /* 0x001fd00000000000 */
[----:B------:R-:W-:Y:S01]  /*08e0*/  DADD R18, R4, R4 ;  /* 0x0000000004127229 */ /* 0x000fe20000000004 */
[----:B------:R-:W-:-:S05]  /*08f0*/  IMAD.MOV.U32 R5, RZ, RZ, 0x3fe00000 ;  /* 0x3fe00000ff057424 */ /* 0x000fca00078e00ff */
[----:B------:R0:W3:Y:S02]  /*0900*/  F2F.F32.F64 R10, R18 ;  /* 0x00000012000a7310 */ /* 0x0000e40000301000 */
[----:B0-----:R-:W-:Y:S02]  /*0910*/  IMAD.MOV.U32 R18, RZ, RZ, RZ ;  /* 0x000000ffff127224 */ /* 0x001fe400078e00ff */
[----:B---3--:R-:W-:-:S04]  /*0920*/  FMUL R4, R10, R9 ;  /* 0x000000090a047220 */ /* 0x008fc80000400000 */
[----:B--2---:R-:W-:Y:S02]  /*0930*/  FFMA R4, R11, R8, R4 ;  /* 0x000000080b047223 */ /* 0x004fe40000000004 */
[----:B------:R-:W-:Y:S02]  /*0940*/  F2F.F64.F32 R8, R15 ;  /* 0x0000000f00087310 */ /* 0x000fe40000201800 */
[----:B----4-:R-:W-:Y:S01]  /*0950*/  FADD R24, R4, R13 ;  /* 0x0000000d04187221 */ /* 0x010fe20000000000 */
[----:B------:R-:W-:Y:S02]  /*0960*/  IMAD.MOV.U32 R4, RZ, RZ, 0x0 ;  /* 0x00000000ff047424 */ /* 0x000fe400078e00ff */
[----:B-----5:R-:W-:-:S03]  /*0970*/  FMUL R6, R10, R17 ;  /* 0x000000110a067220 */ /* 0x020fc60000400000 */
[----:B------:R-:W0:Y:S01]  /*0980*/  F2F.F64.F32 R12, R24 ;  /* 0x00000018000c7310 */ /* 0x000e220000201800 */
[----:B------:R-:W-:Y:S01]  /*0990*/  FFMA R7, R11, R0, R6 ;  /* 0x000000000b077223 */ /* 0x000fe20000000006 */
[----:B------:R-:W-:-:S03]  /*09a0*/  IMAD.MOV.U32 R0, RZ, RZ, RZ ;  /* 0x000000ffff007224 */ /* 0x000fc600078e00ff */
[----:B------:R-:W-:-:S03]  /*09b0*/  FADD R7, R7, R2 ;  /* 0x0000000207077221 */ /* 0x000fc60000000000 */
[----:B------:R-:W-:Y:S01]  /*09c0*/  F2F.F64.F32 R2, R3 ;  /* 0x0000000300027310 */ /* 0x000fe20000201800 */
[----:B0-----:R-:W-:-:S07]  /*09d0*/  DFMA R12, R12, R4, 0.5 ;  /* 0x3fe000000c0c742b */ /* 0x001fce0000000004 */
[----:B------:R-:W0:Y:S01]  /*09e0*/  F2F.F64.F32 R6, R7 ;  /* 0x0000000700067310 */ /* 0x000e220000201800 */
[----:B------:R-:W-:Y:S02]  /*09f0*/  DMUL R8, R12, R8 ;  /* 0x000000080c087228 */ /* 0x000fe40000000000 */
[----:B0-----:R-:W-:-:S08]  /*0a00*/  DFMA R6, R6, R4, 0.5 ;  /* 0x3fe000000606742b */ /* 0x001fd00000000004 */
[----:B------:R-:W0:Y:S01]  /*0a10*/  F2F.F32.F64 R9, R8 ;  /* 0x0000000800097310 */ /* 0x000e220000301000 */
[----:B------:R-:W-:Y:S01]  /*0a20*/  DMUL R2, R6, R2 ;  /* 0x0000000206027228 */ /* 0x000fe20000000000 */
[----:B------:R-:W-:-:S06]  /*0a30*/  CS2R R6, SRZ ;  /* 0x0000000000067805 */ /* 0x000fcc000001ff00 */
[----:B0-----:R-:W0:Y:S08]  /*0a40*/  FRND.FLOOR R12, R9 ;  /* 0x00000009000c7307 */ /* 0x001e300000205000 */
[----:B------:R-:W1:Y:S08]  /*0a50*/  FRND.CEIL R8, R9 ;  /* 0x0000000900087307 */ /* 0x000e700000209000 */
[----:B0-----:R-:W0:Y:S01]  /*0a60*/  F2F.F64.F32 R12, R12 ;  /* 0x0000000c000c7310 */ /* 0x001e220000201800 */
[----:B-1----:R-:W-:Y:S01]  /*0a70*/  FMNMX R4, R15, R8, PT ;  /* 0x000000080f047209 */ /* 0x002fe20003800000 */
[----:B0-----:R-:W-:Y:S01]  /*0a80*/  DSETP.MAX.AND P0, P1, RZ, R12, PT ;  /* 0x0000000cff00722a */ /* 0x001fe2000390f000 */
[----:B------:R-:W-:-:S05]  /*0a90*/  MOV R19, R12 ;  /* 0x0000000c00137202 */ /* 0x000fca0000000f00 */
[----:B------:R-:W-:Y:S02]  /*0aa0*/  FSEL R17, R0, R13, P0 ;  /* 0x0000000d00117208 */ /* 0x000fe40000000000 */
[----:B------:R-:W-:-:S06]  /*0ab0*/  SEL R18, R18, R19, P0 ;  /* 0x0000001312127207 */ /* 0x000fcc0000000000 */
[----:B------:R-:W-:Y:S02]  /*0ac0*/  @P1 LOP3.LUT R17, R13, 0x80000, RZ, 0xfc, !PT ;  /* 0x000800000d111812 */ /* 0x000fe400078efcff */
[----:B------:R-:W0:Y:S03]  /*0ad0*/  LDC.64 R12, c[0x0][0x3a8] ;  /* 0x0000ea00ff0c7b82 */ /* 0x000e260000000a00 */
[----:B------:R-:W-:-:S04]  /*0ae0*/  IMAD.MOV.U32 R19, RZ, RZ, R17 ;  /* 0x000000ffff137224 */ /* 0x000fc800078e0011 */
[----:B------:R-:W1:Y:S02]  /*0af0*/  F2I.F64.TRUNC R0, R18 ;  /* 0x0000001200007311 */ /* 0x000e64000030d100 */
[----:B-1----:R-:W-:Y:S01]  /*0b00*/  I2FP.F32.S32 R15, R0 ;  /* 0x00000000000f7245 */ /* 0x002fe20000201400 */
[----:B0-----:R-:W-:-:S03]  /*0b10*/  IMAD.WIDE R12, R16, 0x4, R12 ;  /* 0x00000004100c7825 */ /* 0x001fc600078e020c */
[----:B------:R-:W-:-:S13]  /*0b20*/  FSETP.GE.AND P0, PT, R4, R15, PT ;  /* 0x0000000f0400720b */ /* 0x000fda0003f06000 */
[----:B------:R-:W-:Y:S05]  /*0b30*/  @!P0 BRA `(.L_x_5) ;  /* 0x00000004003c8947 */ /* 0x000fea0003800000 */
[----:B------:R0:W1:Y:S01]  /*0b40*/  F2F.F32.F64 R5, R2 ;  /* 0x0000000200057310 */ /* 0x0000620000301000 */
[----:B------:R-:W-:Y:S01]  /*0b50*/  MOV R4, RZ ;  /* 0x000000ff00047202 */ /* 0x000fe20000000f00 */
[----:B------:R-:W-:Y:S02]  /*0b60*/  IMAD.MOV.U32 R16, RZ, RZ, RZ ;  /* 0x000000ffff107224 */ /* 0x000fe400078e00ff */
[----:B------:R-:W-:Y:S02]  /*0b70*/  IMAD.MOV.U32 R18, RZ, RZ, R15 ;  /* 0x000000ffff127224 */ /* 0x000fe400078e000f */
[----:B0-----:R-:W-:Y:S02]  /*0b80*/  IMAD.MOV.U32 R2, RZ, RZ, R0 ;  /* 0x000000ffff027224 */ /* 0x001fe400078e0000 */
[----:B-1----:R-:W0:Y:S08]  /*0b90*/  FRND.FLOOR R6, R5 ;  /* 0x0000000500067307 */ /* 0x002e300000205000 */
[----:B------:R1:W2:Y:S08]  /*0ba0*/  FRND.CEIL R3, R5 ;  /* 0x0000000500037307 */ /* 0x0002b00000209000 */
[----:B0-----:R-:W0:Y:S02]  /*0bb0*/  F2F.F64.F32 R6, R6 ;  /* 0x0000000600067310 */ /* 0x001e240000201800 */
[----:B0-----:R-:W-:Y:S01]  /*0bc0*/  DSETP.MAX.AND P0, P1, RZ, R6, PT ;  /* 0x00000006ff00722a */ /* 0x001fe2000390f000 */
[----:B------:R-:W-:-:S02]  /*0bd0*/  IMAD.MOV.U32 R19, RZ, RZ, R7 ;  /* 0x000000ffff137224 */ /* 0x000fc400078e0007 */
[----:B------:R-:W-:Y:S01]  /*0be0*/  IMAD.MOV.U32 R17, RZ, RZ, R6 ;  /* 0x000000ffff117224 */ /* 0x000fe200078e0006 */
[----:B------:R-:W-:Y:S02]  /*0bf0*/  CS2R R6, SRZ ;  /* 0x0000000000067805 */ /* 0x000fe4000001ff00 */
[----:B------:R-:W-:Y:S02]  /*0c00*/  FSEL R27, R4, R19, P0 ;  /* 0x00000013041b7208 */ /* 0x000fe40000000000 */
[----:B------:R-:W-:-:S06]  /*0c10*/  SEL R16, R16, R17, P0 ;  /* 0x0000001110107207 */ /* 0x000fcc0000000000 */
[----:B------:R-:W-:-:S04]  /*0c20*/  @P1 LOP3.LUT R27, R19, 0x80000, RZ, 0xfc, !PT ;  /* 0x00080000131b1812 */ /* 0x000fc800078efcff */
[----:B------:R-:W-:-:S04]  /*0c30*/  MOV R17, R27 ;  /* 0x0000001b00117202 */ /* 0x000fc80000000f00 */
[----:B------:R-:W0:Y:S02]  /*0c40*/  F2I.F64.TRUNC R4, R16 ;  /* 0x0000001000047311 */ /* 0x000e24000030d100 */
[----:B012---:R-:W-:-:S07]  /*0c50*/  I2FP.F32.S32 R0, R4 ;  /* 0x0000000400007245 */ /* 0x007fce0000201400 */
.L_x_10:
[----:B------:R-:W-:Y:S01]  /*0c60*/  I2FP.F32.S32 R16, R21 ;  /* 0x0000001500107245 */ /* 0x000fe20000201400 */
[----:B------:R-:W-:Y:S03]  /*0c70*/  BSSY.RECONVERGENT B1, `(.L_x_6) ;  /* 0x0000035000017945 */ /* 0x000fe60003800200 */
[----:B------:R-:W-:-:S04]  /*0c80*/  FMNMX R15, R3, R16, PT ;  /* 0x00000010030f7209 */ /* 0x000fc80003800000 */
[----:B------:R-:W-:-:S13]  /*0c90*/  FSETP.GE.AND P0, PT, R15, R0, PT ;  /* 0x000000000f00720b */ /* 0x000fda0003f06000 */
[----:B------:R-:W-:Y:S05]  /*0ca0*/  @!P0 BRA `(.L_x_7) ;  /* 0x0000000000c48947 */ /* 0x000fea0003800000 */
[----:B------:R-:W0:Y:S01]  /*0cb0*/  LDC.64 R14, c[0x0][0x388] ;  /* 0x0000e200ff0e7b82 */ /* 0x000e220000000a00 */
[----:B------:R-:W-:Y:S01]  /*0cc0*/  FADD R26, R9, -R18 ;  /* 0x80000012091a7221 */ /* 0x000fe20000000000 */
[----:B------:R-:W-:Y:S01]  /*0cd0*/  BSSY.RECONVERGENT B2, `(.L_x_8) ;  /* 0x000002d000027945 */ /* 0x000fe20003800200 */
[----:B------:R-:W-:Y:S01]  /*0ce0*/  FSETP.GE.AND P1, PT, R18, R9, PT ;  /* 0x000000091200720b */ /* 0x000fe20003f26000 */
[----:B------:R-:W-:Y:S01]  /*0cf0*/  IMAD.MOV.U32 R18, RZ, RZ, R0 ;  /* 0x000000ffff127224 */ /* 0x000fe200078e0000 */
[----:B------:R-:W-:Y:S01]  /*0d00*/  MOV R24, R4 ;  /* 0x0000000400187202 */ /* 0x000fe20000000f00 */
[----:B------:R-:W-:-:S10]  /*0d10*/  FADD R26, -|R26|, 1 ;  /* 0x3f8000001a1a7421 */ /* 0x000fd40000000300 */
.L_x_9:
[----:B0-----:R-:W2:Y:S01]  /*0d20*/  LDG.E R19, desc[UR4][R14.64+0x8] ;  /* 0x000008040e137981 */ /* 0x001ea2000c1e1900 */
[----:B------:R-:W0:Y:S03]  /*0d30*/  LDC.64 R16, c[0x0][0x380] ;  /* 0x0000e000ff107b82 */ /* 0x000e260000000a00 */
[----:B------:R-:W3:Y:S01]  /*0d40*/  LDG.E R27, desc[UR4][R14.64+0x4] ;  /* 0x000004040e1b7981 */ /* 0x000ee2000c1e1900 */
[----:B--2---:R-:W-:-:S04]  /*0d50*/  IMAD R19, R25, R19, R22 ;  /* 0x0000001319137224 */ /* 0x004fc800078e0216 */
[----:B---3--:R-:W-:-:S04]  /*0d60*/  IMAD R19, R27, R19, R2 ;  /* 0x000000131b137224 */ /* 0x008fc800078e0202 */
[----:B------:R-:W-:Y:S02]  /*0d70*/  IMAD R21, R19, R21, R24 ;  /* 0x0000001513157224 */ /* 0x000fe400078e0218 */
[----:B------:R-:W2:Y:S02]  /*0d80*/  LDG.E R19, desc[UR4][R12.64] ;  /* 0x000000040c137981 */ /* 0x000ea4000c1e1900 */
[C---:B0-----:R-:W-:Y:S02]  /*0d90*/  IMAD.WIDE R28, R21.reuse, 0x4, R16 ;  /* 0x00000004151c7825 */ /* 0x041fe400078e0210 */
[----:B------:R-:W0:Y:S03]  /*0da0*/  LDC.64 R16, c[0x0][0x3b0] ;  /* 0x0000ec00ff107b82 */ /* 0x000e260000000a00 */
[----:B------:R1:W3:Y:S01]  /*0db0*/  LDG.E R27, desc[UR4][R28.64] ;  /* 0x000000041c1b7981 */ /* 0x0002e2000c1e1900 */
[----:B0-----:R-:W-:-:S04]  /*0dc0*/  IMAD.WIDE R20, R21, 0x4, R16 ;  /* 0x0000000415147825 */ /* 0x001fc800078e0210 */
[----:B------:R-:W-:-:S04]  /*0dd0*/  FADD R16, R5, -R18 ;  /* 0x8000001205107221 */ /* 0x000fc80000000000 */
[----:B-1----:R-:W-:Y:S01]  /*0de0*/  FADD R28, -|R16|, 1 ;  /* 0x3f800000101c7421 */ /* 0x002fe20000000300 */
[----:B------:R-:W-:Y:S01]  /*0df0*/  FSETP.GE.AND P0, PT, R18, R5, PT ;  /* 0x000000051200720b */ /* 0x000fe20003f06000 */
[----:B--2---:R-:W-:-:S04]  /*0e00*/  FMUL R19, R19, R26 ;  /* 0x0000001a13137220 */ /* 0x004fc80000400000 */
[----:B------:R-:W-:-:S05]  /*0e10*/  FMUL R19, R19, R28 ;  /* 0x0000001c13137220 */ /* 0x000fca0000400000 */
[----:B------:R0:W-:Y:S04]  /*0e20*/  REDG.E.ADD.F32.FTZ.RN.STRONG.GPU desc[UR4][R20.64], R19 ;  /* 0x00000013140079a6 */ /* 0x0001e8000c12f304 */
[----:B0-----:R-:W2:Y:S01]  /*0e30*/  LDG.E R21, desc[UR4][R14.64] ;  /* 0x000000040e157981 */ /* 0x001ea2000c1e1900 */
[C---:B---3--:R-:W-:Y:S01]  /*0e40*/  FMUL R20, R27.reuse, R26 ;  /* 0x0000001a1b147220 */ /* 0x048fe20000400000 */
[----:B------:R-:W-:Y:S02]  /*0e50*/  FMUL R27, R27, R28 ;  /* 0x0000001c1b1b7220 */ /* 0x000fe40000400000 */
[----:B------:R-:W-:Y:S08]  /*0e60*/  F2F.F64.F32 R28, R6 ;  /* 0x00000006001c7310 */ /* 0x000ff00000201800 */
[----:B------:R-:W0:Y:S02]  /*0e70*/  F2F.F64.F32 R16, R20 ;  /* 0x0000001400107310 */ /* 0x000e240000201800 */
[----:B0-----:R-:W-:-:S10]  /*0e80*/  DADD R18, -RZ, -R16 ;  /* 0x00000000ff127229 */ /* 0x001fd40000000910 */
[----:B------:R-:W-:Y:S02]  /*0e90*/  FSEL R16, R16, R18, P0 ;  /* 0x0000001210107208 */ /* 0x000fe40000000000 */
[----:B------:R-:W-:Y:S02]  /*0ea0*/  FSEL R17, R17, R19, P0 ;  /* 0x0000001311117208 */ /* 0x000fe40000000000 */
[----:B------:R-:W0:Y:S04]  /*0eb0*/  F2F.F64.F32 R18, R27 ;  /* 0x0000001b00127310 */ /* 0x000e280000201800 */
[----:B------:R-:W-:Y:S02]  /*0ec0*/  DADD R28, R28, R16 ;  /* 0x000000001c1c7229 */ /* 0x000fe40000000010 */
[----:B0-----:R-:W-:-:S10]  /*0ed0*/  DADD R16, -RZ, -R18 ;  /* 0x00000000ff107229 */ /* 0x001fd40000000912 */
[----:B------:R-:W-:Y:S02]  /*0ee0*/  FSEL R16, R18, R16, P1 ;  /* 0x0000001012107208 */ /* 0x000fe40000800000 */
[----:B------:R-:W-:Y:S02]  /*0ef0*/  FSEL R17, R19, R17, P1 ;  /* 0x0000001113117208 */ /* 0x000fe40000800000 */
[----:B------:R-:W0:Y:S01]  /*0f00*/  F2F.F64.F32 R18, R7 ;  /* 0x0000000700127310 */ /* 0x000e220000201800 */
[----:B------:R-:W-:-:S03]  /*0f10*/  VIADD R24, R24, 0x1 ;  /* 0x0000000118187836 */ /* 0x000fc60000000000 */
[----:B0-----:R-:W-:Y:S02]  /*0f20*/  DADD R16, R18, R16 ;  /* 0x0000000012107229 */ /* 0x001fe40000000010 */
[----:B------:R-:W-:Y:S02]  /*0f30*/  I2FP.F32.S32 R18, R24 ;  /* 0x0000001800127245 */ /* 0x000fe40000201400 */
[----:B------:R1:W3:Y:S08]  /*0f40*/  F2F.F32.F64 R6, R28 ;  /* 0x0000001c00067310 */ /* 0x0002f00000301000 */
[----:B------:R1:W4:Y:S01]  /*0f50*/  F2F.F32.F64 R7, R16 ;  /* 0x0000001000077310 */ /* 0x0003220000301000 */
[----:B--2---:R-:W-:-:S04]  /*0f60*/  I2FP.F32.S32 R20, R21 ;  /* 0x0000001500147245 */ /* 0x004fc80000201400 */
[----:B------:R-:W-:-:S04]  /*0f70*/  FMNMX R19, R3, R20, PT ;  /* 0x0000001403137209 */ /* 0x000fc80003800000 */
[----:B------:R-:W-:-:S13]  /*0f80*/  FSETP.GE.AND P0, PT, R19, R18, PT ;  /* 0x000000121300720b */ /* 0x000fda0003f06000 */
[----:B-1-34-:R-:W-:Y:S05]  /*0f90*/  @P0 BRA `(.L_x_9) ;  /* 0xfffffffc00600947 */ /* 0x01afea000383ffff */
[----:B------:R-:W-:Y:S05]  /*0fa0*/  BSYNC.RECONVERGENT B2 ;  /* 0x0000000000027941 */ /* 0x000fea0003800200 */
.L_x_8:
[----:B------:R0:W5:Y:S02]  /*0fb0*/  LDG.E R14, desc[UR4][R14.64+0x4] ;  /* 0x000004040e0e7981 */ /* 0x000164000c1e1900 */
.L_x_7:
[----:B------:R-:W-:Y:S05]  /*0fc0*/  BSYNC.RECONVERGENT B1 ;  /* 0x0000000000017941 */ /* 0x000fea0003800200 */
.L_x_6:
[----:B------:R-:W-:Y:S01]  /*0fd0*/  VIADD R2, R2, 0x1 ;  /* 0x0000000102027836 */ /* 0x000fe20000000000 */
[----:B0----5:R-:W-:-:S04]  /*0fe0*/  I2FP.F32.S32 R15, R14 ;  /* 0x0000000e000f7245 */ /* 0x021fc80000201400 */
[----:B------:R-:W-:Y:S02]  /*0ff0*/  FMNMX R15, R8, R15, PT ;  /* 0x0000000f080f7209 */ /* 0x000fe40003800000 */
[----:B------:R-:W-:-:S04]  /*1000*/  I2FP.F32.S32 R18, R2 ;  /* 0x0000000200127245 */ /* 0x000fc80000201400 */
[----:B------:R-:W-:-:S13]  /*1010*/  FSETP.GE.AND P0, PT, R15, R18, PT ;  /* 0x000000120f00720b */ /* 0x000fda0003f06000 */
[----:B------:R-:W-:Y:S05]  /*1020*/  @P0 BRA `(.L_x_10) ;  /* 0xfffffffc000c0947 */ /* 0x000fea000383ffff */
.L_x_5:
[----:B------:R-:W-:Y:S05]  /*1030*/  BSYNC.RECONVERGENT B0 ;  /* 0x0000000000007941 */ /* 0x000fea0003800200 */
.L_x_4:
[----:B------:R-:W2:Y:S01]  /*1040*/  LDG.E R5, desc[UR4][R12.64] ;  /* 0x000000040c057981 */ /* 0x000ea2000c1e1900 */
[----:B------:R-:W0:Y:S01]  /*1050*/  LDC.64 R2, c[0x0][0x3b8] ;  /* 0x0000ee00ff027b82 */ /* 0x000e220000000a00 */
[----:B------:R-:W-:Y:S01]  /*1060*/  FMUL R0, R11, R7 ;  /* 0x000000070b007220 */ /* 0x000fe20000400000 */
[----:B0-----:R-:W-:-:S04]  /*1070*/  IMAD.WIDE R2, R23, 0x4, R2 ;  /* 0x0000000417027825 */ /* 0x001fc800078e0202 */
[----:B--2---:R-:W-:-:S05]  /*1080*/  FMUL R5, R0, R5 ;  /* 0x0000000500057220 */ /* 0x004fca0000400000 */
[----:B------:R0:W-:Y:S04]  /*1090*/  REDG.E.ADD.F32.FTZ.RN.STRONG.GPU desc[UR4][R2.64], R5 ;  /* 0x00000005020079a6 */ /* 0x0001e8000c12f304 */
[----:B------:R-:W2:Y:S01]  /*10a0*/  LDG.E R9, desc[UR4][R12.64] ;  /* 0x000000040c097981 */ /* 0x000ea2000c1e1900 */
[----:B------:R-:W-:-:S04]  /*10b0*/  FMUL R0, R10, R7 ;  /* 0x000000070a007220 */ /* 0x000fc80000400000 */
[----:B--2---:R-:W-:-:S05]  /*10c0*/  FMUL R9, R0, R9 ;  /* 0x0000000900097220 */ /* 0x004fca0000400000 */
[----:B------:R1:W-:Y:S04]  /*10d0*/  REDG.E.ADD.F32.FTZ.RN.STRONG.GPU desc[UR4][R2.64+0x8], R9 ;  /* 0x00000809020079a6 */ /* 0x0003e8000c12f304 */
[----:B------:R-:W2:Y:S02]  /*10e0*/  LDG.E R0, desc[UR4][R12.64] ;  /* 0x000000040c007981 */ /* 0x000ea4000c1e1900 */
[----:B--2---:R-:W-:-:S05]  /*10f0*/  FMUL R7, R0, R7 ;  /* 0x0000000700077220 */ /* 0x004fca0000400000 */
[----:B------:R-:W-:Y:S04]  /*1100*/  REDG.E.ADD.F32.FTZ.RN.STRONG.GPU desc[UR4][R2.64+0x10], R7 ;  /* 0x00001007020079a6 */ /* 0x000fe8000c12f304 */
[----:B------:R-:W2:Y:S01]  /*1110*/  LDG.E R0, desc[UR4][R12.64] ;  /* 0x000000040c007981 */ /* 0x000ea2000c1e1900 */
[----:B------:R-:W-:-:S04]  /*1120*/  FMUL R11, R11, R6 ;  /* 0x000000060b0b7220 */ /* 0x000fc80000400000 */
[----:B--2---:R-:W-:-:S05]  /*1130*/  FMUL R11, R11, R0 ;  /* 0x000000000b0b7220 */ /* 0x004fca0000400000 */
[----:B------:R-:W-:Y:S04]  /*1140*/  REDG.E.ADD.F32.FTZ.RN.STRONG.GPU desc[UR4][R2.64+0x4], R11 ;  /* 0x0000040b020079a6 */ /* 0x000fe8000c12f304 */
[----:B0-----:R-:W2:Y:S01]  /*1150*/  LDG.E R5, desc[UR4][R12.64] ;  /* 0x000000040c057981 */ /* 0x001ea2000c1e1900 */
[----:B------:R-:W-:-:S04]  /*1160*/  FMUL R10, R10, R6 ;  /* 0x000000060a0a7220 */ /* 0x000fc80000400000 */
[----:B--2---:R-:W-:-:S05]  /*1170*/  FMUL R5, R10, R5 ;  /* 0x000000050a057220 */ /* 0x004fca0000400000 */
[----:B------:R-:W-:Y:S04]  /*1180*/  REDG.E.ADD.F32.FTZ.RN.STRONG.GPU desc[UR4][R2.64+0xc], R5 ;  /* 0x00000c05020079a6 */ /* 0x000fe8000c12f304 */
[----:B-1----:R-:W2:Y:S02]  /*1190*/  LDG.E R9, desc[UR4][R12.64] ;  /* 0x000000040c097981 */ /* 0x002ea4000c1e1900 */
[----:B--2---:R-:W-:-:S05]  /*11a0*/  FMUL R9, R9, R6 ;  /* 0x0000000609097220 */ /* 0x004fca0000400000 */
[----:B------:R-:W-:Y:S01]  /*11b0*/  REDG.E.ADD.F32.FTZ.RN.STRONG.GPU desc[UR4][R2.64+0x14], R9 ;  /* 0x00001409020079a6 */ /* 0x000fe2000c12f304 */
[----:B------:R-:W-:Y:S05]  /*11c0*/  EXIT ;  /* 0x000000000000794d */ /* 0x000fea0003800000 */
        .weak           $__internal_0_$__cuda_sm3x_div_rn_noftz_f32_slowpath
        .type           $__internal_0_$__cuda_sm3x_div_rn_noftz_f32_slowpath,@function
        .size           $__internal_0_$__cuda_sm3x_div_rn_noftz_f32_slowpath,(.L_x_45 - $__internal_0_$__cuda_sm3x_div_rn_noftz_f32_slowpath)
$__internal_0_$__cuda_sm3x_div_rn_noftz_f32_slowpath:
[--C-:B------:R-:W-:Y:S01]  /*11d0*/  SHF.R.U32.HI R5, RZ, 0x17, R3.reuse ;  /* 0x00000017ff057819 */ /* 0x100fe20000011603 */
[----:B------:R-:W-:Y:S01]  /*11e0*/  BSSY.RECONVERGENT B1, `(.L_x_11) ;  /* 0x0000063000017945 */ /* 0x000fe20003800200 */
[----:B------:R-:W-:Y:S01]  /*11f0*/  SHF.R.U32.HI R8, RZ, 0x17, R0 ;  /* 0x00000017ff087819 */ /* 0x000fe20000011600 */
[----:B------:R-:W-:Y:S01]  /*1200*/  IMAD.MOV.U32 R9, RZ, RZ, R3 ;  /* 0x000000ffff097224 */ /* 0x000fe200078e0003 */
[----:B------:R-:W-:Y:S02]  /*1210*/  LOP3.LUT R5, R5, 0xff, RZ, 0xc0, !PT ;  /* 0x000000ff05057812 */ /* 0x000fe400078ec0ff */
[----:B------:R-:W-:-:S03]  /*1220*/  LOP3.LUT R12, R8, 0xff, RZ, 0xc0, !PT ;  /* 0x000000ff080c7812 */ /* 0x000fc600078ec0ff */
[----:B------:R-:W-:Y:S01]  /*1230*/  VIADD R13, R5, 0xffffffff ;  /* 0xffffffff050d7836 */ /* 0x000fe20000000000 */
[----:B------:R-:W-:-:S04]  /*1240*/  IADD3 R10, PT, PT, R12, -0x1, RZ ;  /* 0xffffffff0c0a7810 */ /* 0x000fc80007ffe0ff */
[----:B------:R-:W-:-:S04]  /*1250*/  ISETP.GT.U32.AND P0, PT, R13, 0xfd, PT ;  /* 0x000000fd0d00780c */ /* 0x000fc80003f04070 */
[----:B------:R-:W-:-:S13]  /*1260*/  ISETP.GT.U32.OR P0, PT, R10, 0xfd, P0 ;  /* 0x000000fd0a00780c */ /* 0x000fda0000704470 */
[----:B------:R-:W-:Y:S01]  /*1270*/  @!P0 IMAD.MOV.U32 R8, RZ, RZ, RZ ;  /* 0x000000ffff088224 */ /* 0x000fe200078e00ff */
[----:B------:R-:W-:Y:S06]  /*1280*/  @!P0 BRA `(.L_x_12) ;  /* 0x00000000005c8947 */ /* 0x000fec0003800000 */
[----:B------:R-:W-:Y:S02]  /*1290*/  FSETP.GTU.FTZ.AND P0, PT, |R0|, +INF , PT ;  /* 0x7f8000000000780b */ /* 0x000fe40003f1c200 */
[----:B------:R-:W-:-:S04]  /*12a0*/  FSETP.GTU.FTZ.AND P1, PT, |R3|, +INF , PT ;  /* 0x7f8000000300780b */ /* 0x000fc80003f3c200 */
[----:B------:R-:W-:-:S13]  /*12b0*/  PLOP3.LUT P0, PT, P0, P1, PT, 0xf8, 0x8f ;  /* 0x00000000008f781c */ /* 0x000fda0000703f70 */
[----:B------:R-:W-:Y:S05]  /*12c0*/  @P0 BRA `(.L_x_13) ;  /* 0x00000004004c0947 */ /* 0x000fea0003800000 */
[----:B------:R-:W-:-:S13]  /*12d0*/  LOP3.LUT P0, RZ, R9, 0x7fffffff, R0, 0xc8, !PT ;  /* 0x7fffffff09ff7812 */ /* 0x000fda000780c800 */
[----:B------:R-:W-:Y:S05]  /*12e0*/  @!P0 BRA `(.L_x_14) ;  /* 0x00000004003c8947 */ /* 0x000fea0003800000 */
[C---:B------:R-:W-:Y:S02]  /*12f0*/  FSETP.NEU.FTZ.AND P2, PT, |R0|.reuse, +INF , PT ;  /* 0x7f8000000000780b */ /* 0x040fe40003f5d200 */
[----:B------:R-:W-:Y:S02]  /*1300*/  FSETP.NEU.FTZ.AND P1, PT, |R3|, +INF , PT ;  /* 0x7f8000000300780b */ /* 0x000fe40003f3d200 */
[----:B------:R-:W-:-:S11]  /*1310*/  FSETP.NEU.FTZ.AND P0, PT, |R0|, +INF , PT ;  /* 0x7f8000000000780b */ /* 0x000fd60003f1d200 */
[----:B------:R-:W-:Y:S05]  /*1320*/  @!P1 BRA !P2, `(.L_x_14) ;  /* 0x00000004002c9947 */ /* 0x000fea0005000000 */
[----:B------:R-:W-:-:S04]  /*1330*/  LOP3.LUT P2, RZ, R0, 0x7fffffff, RZ, 0xc0, !PT ;  /* 0x7fffffff00ff7812 */ /* 0x000fc8000784c0ff */
[----:B------:R-:W-:-:S13]  /*1340*/  PLOP3.LUT P1, PT, P1, P2, PT, 0x2f, 0xf2 ;  /* 0x0000000000f2781c */ /* 0x000fda0000f24577 */
[----:B------:R-:W-:Y:S05]  /*1350*/  @P1 BRA `(.L_x_15) ;  /* 0x0000000400181947 */ /* 0x000fea0003800000 */
[----:B------:R-:W-:-:S04]  /*1360*/  LOP3.LUT P1, RZ, R9, 0x7fffffff, RZ, 0xc0, !PT ;  /* 0x7fffffff09ff7812 */ /* 0x000fc8000782c0ff */
[----:B------:R-:W-:-:S13]  /*1370*/  PLOP3.LUT P0, PT, P0, P1, PT, 0x2f, 0xf2 ;  /* 0x0000000000f2781c */ /* 0x000fda0000702577 */
[----:B------:R-:W-:Y:S05]  /*1380*/  @P0 BRA `(.L_x_16) ;  /* 0x0000000400000947 */ /* 0x000fea0003800000 */
[----:B------:R-:W-:Y:S02]  /*1390*/  ISETP.GE.AND P0, PT, R10, RZ, PT ;  /* 0x000000ff0a00720c */ /* 0x000fe40003f06270 */
[----:B------:R-:W-:-:S11]  /*13a0*/  ISETP.GE.AND P1, PT, R13, RZ, PT ;  /* 0x000000ff0d00720c */ /* 0x000fd60003f26270 */
[----:B------:R-:W-:Y:S01]  /*13b0*/  @P0 IMAD.MOV.U32 R8, RZ, RZ, RZ ;  /* 0x000000ffff080224 */ /* 0x000fe200078e00ff */
[----:B------:R-:W-:Y:S01]  /*13c0*/  @!P0 MOV R8, 0xffffffc0 ;  /* 0xffffffc000088802 */ /* 0x000fe20000000f00 */
[----:B------:R-:W-:Y:S01]  /*13d0*/  @!P0 FFMA R0, R0, 1.84467440737095516160e+19, RZ ;  /* 0x5f80000000008823 */ /* 0x000fe200000000ff */
[----:B------:R-:W-:-:S03]  /*13e0*/  @!P1 FFMA R9, R3, 1.84467440737095516160e+19, RZ ;  /* 0x5f80000003099823 */ /* 0x000fc600000000ff */
[----:B------:R-:W-:-:S07]  /*13f0*/  @!P1 VIADD R8, R8, 0x40 ;  /* 0x0000004008089836 */ /* 0x000fce0000000000 */
.L_x_12:
[----:B------:R-:W-:Y:S01]  /*1400*/  LEA R10, R5, 0xc0800000, 0x17 ;  /* 0xc0800000050a7811 */ /* 0x000fe200078eb8ff */
[----:B------:R-:W-:Y:S01]  /*1410*/  VIADD R12, R12, 0xffffff81 ;  /* 0xffffff810c0c7836 */ /* 0x000fe20000000000 */
[----:B------:R-:W-:Y:S03]  /*1420*/  BSSY.RECONVERGENT B2, `(.L_x_17) ;  /* 0x0000035000027945 */ /* 0x000fe60003800200 */
[----:B------:R-:W-:Y:S02]  /*1430*/  IMAD.IADD R13, R9, 0x1, -R10 ;  /* 0x00000001090d7824 */ /* 0x000fe400078e0a0a */
[C---:B------:R-:W-:Y:S02]  /*1440*/  IMAD R0, R12.reuse, -0x800000, R0 ;  /* 0xff8000000c007824 */ /* 0x040fe400078e0200 */
[----:B------:R0:W1:Y:S01]  /*1450*/  MUFU.RCP R9, R13 ;  /* 0x0000000d00097308 */ /* 0x0000620000001000 */
[----:B------:R-:W-:Y:S01]  /*1460*/  FADD.FTZ R17, -R13, -RZ ;  /* 0x800000ff0d117221 */ /* 0x000fe20000010100 */
[----:B0-----:R-:W-:-:S04]  /*1470*/  IADD3 R13, PT, PT, R12, 0x7f, -R5 ;  /* 0x0000007f0c0d7810 */ /* 0x001fc80007ffe805 */
[----:B------:R-:W-:Y:S01]  /*1480*/  IADD3 R13, PT, PT, R13, R8, RZ ;  /* 0x000000080d0d7210 */ /* 0x000fe20007ffe0ff */
[----:B-1----:R-:W-:-:S04]  /*1490*/  FFMA R10, R9, R17, 1 ;  /* 0x3f800000090a7423 */ /* 0x002fc80000000011 */
[----:B------:R-:W-:-:S04]  /*14a0*/  FFMA R9, R9, R10, R9 ;  /* 0x0000000a09097223 */ /* 0x000fc80000000009 */
[----:B------:R-:W-:-:S04]  /*14b0*/  FFMA R10, R0, R9, RZ ;  /* 0x00000009000a7223 */ /* 0x000fc800000000ff */
[----:B------:R-:W-:-:S04]  /*14c0*/  FFMA R18, R17, R10, R0 ;  /* 0x0000000a11127223 */ /* 0x000fc80000000000 */
[----:B------:R-:W-:-:S04]  /*14d0*/  FFMA R10, R9, R18, R10 ;  /* 0x00000012090a7223 */ /* 0x000fc8000000000a */
[----:B------:R-:W-:-:S04]  /*14e0*/  FFMA R17, R17, R10, R0 ;  /* 0x0000000a11117223 */ /* 0x000fc80000000000 */
[----:B------:R-:W-:-:S05]  /*14f0*/  FFMA R0, R9, R17, R10 ;  /* 0x0000001109007223 */ /* 0x000fca000000000a */
[----:B------:R-:W-:-:S04]  /*1500*/  SHF.R.U32.HI R5, RZ, 0x17, R0 ;  /* 0x00000017ff057819 */ /* 0x000fc80000011600 */
[----:B------:R-:W-:-:S05]  /*1510*/  LOP3.LUT R5, R5, 0xff, RZ, 0xc0, !PT ;  /* 0x000000ff05057812 */ /* 0x000fca00078ec0ff */
[----:B------:R-:W-:-:S04]  /*1520*/  IMAD.IADD R12, R5, 0x1, R13 ;  /* 0x00000001050c7824 */ /* 0x000fc800078e020d */
[----:B------:R-:W-:-:S05]  /*1530*/  VIADD R5, R12, 0xffffffff ;  /* 0xffffffff0c057836 */ /* 0x000fca0000000000 */
[----:B------:R-:W-:-:S13]  /*1540*/  ISETP.GE.U32.AND P0, PT, R5, 0xfe, PT ;  /* 0x000000fe0500780c */ /* 0x000fda0003f06070 */
[----:B------:R-:W-:Y:S05]  /*1550*/  @!P0 BRA `(.L_x_18) ;  /* 0x0000000000808947 */ /* 0x000fea0003800000 */
[----:B------:R-:W-:-:S13]  /*1560*/  ISETP.GT.AND P0, PT, R12, 0xfe, PT ;  /* 0x000000fe0c00780c */ /* 0x000fda0003f04270 */
[----:B------:R-:W-:Y:S05]  /*1570*/  @P0 BRA `(.L_x_19) ;  /* 0x00000000006c0947 */ /* 0x000fea0003800000 */
[----:B------:R-:W-:-:S13]  /*1580*/  ISETP.GE.AND P0, PT, R12, 0x1, PT ;  /* 0x000000010c00780c */ /* 0x000fda0003f06270 */
[----:B------:R-:W-:Y:S05]  /*1590*/  @P0 BRA `(.L_x_20) ;  /* 0x0000000000740947 */ /* 0x000fea0003800000 */
[----:B------:R-:W-:Y:S02]  /*15a0*/  ISETP.GE.AND P0, PT, R12, -0x18, PT ;  /* 0xffffffe80c00780c */ /* 0x000fe40003f06270 */
[----:B------:R-:W-:-:S11]  /*15b0*/  LOP3.LUT R0, R0, 0x80000000, RZ, 0xc0, !PT ;  /* 0x8000000000007812 */ /* 0x000fd600078ec0ff */
[----:B------:R-:W-:Y:S05]  /*15c0*/  @!P0 BRA `(.L_x_20) ;  /* 0x0000000000688947 */ /* 0x000fea0003800000 */
[-CC-:B------:R-:W-:Y:S01]  /*15d0*/  FFMA.RZ R5, R9, R17.reuse, R10.reuse ;  /* 0x0000001109057223 */ /* 0x180fe2000000c00a */
[C---:B------:R-:W-:Y:S02]  /*15e0*/  ISETP.NE.AND P2, PT, R12.reuse, RZ, PT ;  /* 0x000000ff0c00720c */ /* 0x040fe40003f45270 */
[C---:B------:R-:W-:Y:S02]  /*15f0*/  ISETP.NE.AND P1, PT, R12.reuse, RZ, PT ;  /* 0x000000ff0c00720c */ /* 0x040fe40003f25270 */
[----:B------:R-:W-:Y:S01]  /*1600*/  LOP3.LUT R8, R5, 0x7fffff, RZ, 0xc0, !PT ;  /* 0x007fffff05087812 */ /* 0x000fe200078ec0ff */
[CCC-:B------:R-:W-:Y:S01]  /*1610*/  FFMA.RP R5, R9.reuse, R17.reuse, R10.reuse ;  /* 0x0000001109057223 */ /* 0x1c0fe2000000800a */
[----:B------:R-:W-:Y:S01]  /*1620*/  FFMA.RM R10, R9, R17, R10 ;  /* 0x00000011090a7223 */ /* 0x000fe2000000400a */
[----:B------:R-:W-:Y:S01]  /*1630*/  IADD3 R9, PT, PT, R12, 0x20, RZ ;  /* 0x000000200c097810 */ /* 0x000fe20007ffe0ff */
[----:B------:R-:W-:Y:S01]  /*1640*/  IMAD.MOV R12, RZ, RZ, -R12 ;  /* 0x000000ffff0c7224 */ /* 0x000fe200078e0a0c */
[----:B------:R-:W-:-:S02]  /*1650*/  LOP3.LUT R8, R8, 0x800000, RZ, 0xfc, !PT ;  /* 0x0080000008087812 */ /* 0x000fc400078efcff */
[----:B------:R-:W-:Y:S02]  /*1660*/  FSETP.NEU.FTZ.AND P0, PT, R5, R10, PT ;  /* 0x0000000a0500720b */ /* 0x000fe40003f1d000 */
[----:B------:R-:W-:Y:S02]  /*1670*/  SHF.L.U32 R9, R8, R9, RZ ;  /* 0x0000000908097219 */ /* 0x000fe400000006ff */
[----:B------:R-:W-:Y:S02]  /*1680*/  SEL R5, R12, RZ, P2 ;  /* 0x000000ff0c057207 */ /* 0x000fe40001000000 */
[----:B------:R-:W-:Y:S02]  /*1690*/  ISETP.NE.AND P1, PT, R9, RZ, P1 ;  /* 0x000000ff0900720c */ /* 0x000fe40000f25270 */
[----:B------:R-:W-:Y:S02]  /*16a0*/  SHF.R.U32.HI R5, RZ, R5, R8 ;  /* 0x00000005ff057219 */ /* 0x000fe40000011608 */
[----:B------:R-:W-:-:S02]  /*16b0*/  PLOP3.LUT P0, PT, P0, P1, PT, 0xf8, 0x8f ;  /* 0x00000000008f781c */ /* 0x000fc40000703f70 */
[----:B------:R-:W-:Y:S02]  /*16c0*/  SHF.R.U32.HI R9, RZ, 0x1, R5 ;  /* 0x00000001ff097819 */ /* 0x000fe40000011605 */
[----:B------:R-:W-:-:S04]  /*16d0*/  SEL R8, RZ, 0x1, !P0 ;  /* 0x00000001ff087807 */ /* 0x000fc80004000000 */
[----:B------:R-:W-:-:S04]  /*16e0*/  LOP3.LUT R8, R8, 0x1, R9, 0xf8, !PT ;  /* 0x0000000108087812 */ /* 0x000fc800078ef809 */
[----:B------:R-:W-:-:S05]  /*16f0*/  LOP3.LUT R8, R8, R5, RZ, 0xc0, !PT ;  /* 0x0000000508087212 */ /* 0x000fca00078ec0ff */
[----:B------:R-:W-:-:S05]  /*1700*/  IMAD.IADD R9, R9, 0x1, R8 ;  /* 0x0000000109097824 */ /* 0x000fca00078e0208 */
[----:B------:R-:W-:Y:S01]  /*1710*/  LOP3.LUT R0, R9, R0, RZ, 0xfc, !PT ;  /* 0x0000000009007212 */ /* 0x000fe200078efcff */
[----:B------:R-:W-:Y:S06]  /*1720*/  BRA `(.L_x_20) ;  /* 0x0000000000107947 */ /* 0x000fec0003800000 */
.L_x_19:
[----:B------:R-:W-:-:S04]  /*1730*/  LOP3.LUT R0, R0, 0x80000000, RZ, 0xc0, !PT ;  /* 0x8000000000007812 */ /* 0x000fc800078ec0ff */
[----:B------:R-:W-:Y:S01]  /*1740*/  LOP3.LUT R0, R0, 0x7f800000, RZ, 0xfc, !PT ;  /* 0x7f80000000007812 */ /* 0x000fe200078efcff */
[----:B------:R-:W-:Y:S06]  /*1750*/  BRA `(.L_x_20) ;  /* 0x0000000000047947 */ /* 0x000fec0003800000 */
.L_x_18:
[----:B------:R-:W-:-:S07]  /*1760*/  LEA R0, R13, R0, 0x17 ;  /* 0x000000000d007211 */ /* 0x000fce00078eb8ff */
.L_x_20:
[----:B------:R-:W-:Y:S05]  /*1770*/  BSYNC.RECONVERGENT B2 ;  /* 0x0000000000027941 */ /* 0x000fea0003800200 */
.L_x_17:
[----:B------:R-:W-:Y:S05]  /*1780*/  BRA `(.L_x_21) ;  /* 0x0000000000207947 */ /* 0x000fea0003800000 */
.L_x_16:
[----:B------:R-:W-:-:S04]  /*1790*/  LOP3.LUT R0, R9, 0x80000000, R0, 0x48, !PT ;  /* 0x8000000009007812 */ /* 0x000fc800078e4800 */
[----:B------:R-:W-:Y:S01]  /*17a0*/  LOP3.LUT R0, R0, 0x7f800000, RZ, 0xfc, !PT ;  /* 0x7f80000000007812 */ /* 0x000fe200078efcff */
[----:B------:R-:W-:Y:S06]  /*17b0*/  BRA `(.L_x_21) ;  /* 0x0000000000147947 */ /* 0x000fec0003800000 */
.L_x_15:
[----:B------:R-:W-:Y:S01]  /*17c0*/  LOP3.LUT R0, R9, 0x80000000, R0, 0x48, !PT ;  /* 0x8000000009007812 */ /* 0x000fe200078e4800 */
[----:B------:R-:W-:Y:S06]  /*17d0*/  BRA `(.L_x_21) ;  /* 0x00000000000c7947 */ /* 0x000fec0003800000 */
.L_x_14:
[----:B------:R-:W0:Y:S01]  /*17e0*/  MUFU.RSQ R0, -QNAN ;  /* 0xffc0000000007908 */ /* 0x000e220000001400 */
[----:B------:R-:W-:Y:S05]  /*17f0*/  BRA `(.L_x_21) ;  /* 0x0000000000047947 */ /* 0x000fea0003800000 */
.L_x_13:
[----:B------:R-:W-:-:S07]  /*1800*/  FADD.FTZ R0, R0, R3 ;  /* 0x0000000300007221 */ /* 0x000fce0000010000 */
.L_x_21:
[----:B------:R-:W-:Y:S05]  /*1810*/  BSYNC.RECONVERGENT B1 ;  /* 0x0000000000017941 */ /* 0x000fea0003800200 */
.L_x_11:
[----:B------:R-:W-:-:S04]  /*1820*/  IMAD.MOV.U32 R5, RZ, RZ, 0x0 ;  /* 0x00000000ff057424 */ /* 0x000fc800078e00ff */
[----:B0-----:R-:W-:Y:S05]  /*1830*/  RET.REL.NODEC R4 `(_Z14AffineBackwardPKfPKiS0_iS0_S0_PfS3_) ;  /* 0xffffffe404f07950 */ /* 0x001fea0003c3ffff */
.L_x_22:
[----:B------:R-:W-:-:S00]  /*1840*/  BRA `(.L_x_22) ;  /* 0xfffffffc00fc7947 */ /* 0x000fc0000383ffff */
[----:B------:R-:W-:-:S00]  /*1850*/  NOP ;  /* 0x0000000000007918 */ /* 0x000fc00000000000 */
        /* <DEDUP_REMOVED lines=10> */
.L_x_45:


//--------------------- .text._Z13AffineForwardPKfPKiS0_iPf --------------------------
	.section	.text._Z13AffineForwardPKfPKiS0_iPf,"ax",@progbits
	.align	128
        .global         _Z13AffineForwardPKfPKiS0_iPf
        .type           _Z13AffineForwardPKfPKiS0_iPf,@function
        .size           _Z13AffineForwardPKfPKiS0_iPf,(.L_x_46 - _Z13AffineForwardPKfPKiS0_iPf)
        .other          _Z13AffineForwardPKfPKiS0_iPf,@"STO_CUDA_ENTRY STV_DEFAULT"
_Z13AffineForwardPKfPKiS0_iPf:
.text._Z13AffineForwardPKfPKiS0_iPf:
        /* <DEDUP_REMOVED lines=15> */
[-C--:B--2---:R-:W-:Y:S02]  /*00f0*/  IABS R14, R8.reuse ;  /* 0x00000008000e7213 */ /* 0x084fe40000000000 */
[----:B------:R-:W-:Y:S02]  /*0100*/  IABS R9, R8 ;  /* 0x0000000800097213 */ /* 0x000fe40000000000 */
[----:B------:R-:W0:Y:S01]  /*0110*/  I2F.RP R3, R14 ;  /* 0x0000000e00037306 */ /* 0x000e220000209400 */
[----:B---3--:R-:W-:-:S07]  /*0120*/  IABS R4, R0 ;  /* 0x0000000000047213 */ /* 0x008fce0000000000 */
[----:B------:R-:W1:Y:S08]  /*0130*/  I2F.RP R6, R4 ;  /* 0x0000000400067306 */ /* 0x000e700000209400 */
[----:B0-----:R-:W0:Y:S08]  /*0140*/  MUFU.RCP R3, R3 ;  /* 0x0000000300037308 */ /* 0x001e300000001000 */
[----:B-1----:R-:W-:Y:S01]  /*0150*/  MUFU.RCP R6, R6 ;  /* 0x0000000600067308 */ /* 0x002fe20000001000 */
[----:B0-----:R-:W-:-:S07]  /*0160*/  VIADD R12, R3, 0xffffffe ;  /* 0x0ffffffe030c7836 */ /* 0x001fce0000000000 */
[----:B------:R0:W1:Y:S02]  /*0170*/  F2I.FTZ.U32.TRUNC.NTZ R13, R12 ;  /* 0x0000000c000d7305 */ /* 0x000064000021f000 */
[----:B0-----:R-:W-:Y:S02]  /*0180*/  IMAD.MOV.U32 R12, RZ, RZ, RZ ;  /* 0x000000ffff0c7224 */ /* 0x001fe400078e00ff */
[----:B-1----:R-:W-:-:S04]  /*0190*/  IMAD.MOV R5, RZ, RZ, -R13 ;  /* 0x000000ffff057224 */ /* 0x002fc800078e0a0d */
[----:B------:R-:W-:-:S04]  /*01a0*/  IMAD R5, R5, R14, RZ ;  /* 0x0000000e05057224 */ /* 0x000fc800078e02ff */
[----:B------:R-:W-:-:S04]  /*01b0*/  IMAD.HI.U32 R13, R13, R5, R12 ;  /* 0x000000050d0d7227 */ /* 0x000fc800078e000c */
[----:B------:R-:W-:Y:S02]  /*01c0*/  IMAD.MOV R5, RZ, RZ, -R9 ;  /* 0x000000ffff057224 */ /* 0x000fe400078e0a09 */
[----:B------:R-:W-:Y:S01]  /*01d0*/  IMAD.HI.U32 R3, R13, R10, RZ ;  /* 0x0000000a0d037227 */ /* 0x000fe200078e00ff */
[----:B------:R-:W-:-:S03]  /*01e0*/  IABS R13, R0 ;  /* 0x00000000000d7213 */ /* 0x000fc60000000000 */
[----:B------:R-:W-:Y:S02]  /*01f0*/  IMAD R5, R3, R5, R10 ;  /* 0x0000000503057224 */ /* 0x000fe400078e020a */
[----:B------:R-:W-:Y:S02]  /*0200*/  VIADD R10, R6, 0xffffffe ;  /* 0x0ffffffe060a7836 */ /* 0x000fe40000000000 */
[----:B------:R-:W-:Y:S01]  /*0210*/  IMAD.MOV R13, RZ, RZ, -R13 ;  /* 0x000000ffff0d7224 */ /* 0x000fe200078e0a0d */
[----:B------:R-:W-:Y:S01]  /*0220*/  ISETP.GT.U32.AND P1, PT, R14, R5, PT ;  /* 0x000000050e00720c */ /* 0x000fe20003f24070 */
[----:B------:R0:W1:Y:S02]  /*0230*/  F2I.FTZ.U32.TRUNC.NTZ R11, R10 ;  /* 0x0000000a000b7305 */ /* 0x000064000021f000 */
[----:B0-----:R-:W-:-:S10]  /*0240*/  IMAD.MOV.U32 R10, RZ, RZ, RZ ;  /* 0x000000ffff0a7224 */ /* 0x001fd400078e00ff */
[-C--:B------:R-:W-:Y:S01]  /*0250*/  @!P1 IADD3 R5, PT, PT, R5, -R14.reuse, RZ ;  /* 0x8000000e05059210 */ /* 0x080fe20007ffe0ff */
[----:B------:R-:W-:Y:S01]  /*0260*/  @!P1 VIADD R3, R3, 0x1 ;  /* 0x0000000103039836 */ /* 0x000fe20000000000 */
[----:B------:R-:W-:Y:S01]  /*0270*/  ISETP.NE.AND P1, PT, R8, RZ, PT ;  /* 0x000000ff0800720c */ /* 0x000fe20003f25270 */
[----:B-1----:R-:W-:Y:S01]  /*0280*/  IMAD.MOV R9, RZ, RZ, -R11 ;  /* 0x000000ffff097224 */ /* 0x002fe200078e0a0b */
[----:B------:R-:W-:Y:S02]  /*0290*/  ISETP.GE.U32.AND P0, PT, R5, R14, PT ;  /* 0x0000000e0500720c */ /* 0x000fe40003f06070 */
[----:B------:R-:W-:Y:S01]  /*02a0*/  LOP3.LUT R5, R7, R8, RZ, 0x3c, !PT ;  /* 0x0000000807057212 */ /* 0x000fe200078e3cff */
[----:B------:R-:W-:-:S03]  /*02b0*/  IMAD R9, R9, R4, RZ ;  /* 0x0000000409097224 */ /* 0x000fc600078e02ff */
[----:B------:R-:W-:Y:S01]  /*02c0*/  ISETP.GE.AND P2, PT, R5, RZ, PT ;  /* 0x000000ff0500720c */ /* 0x000fe20003f46270 */
[----:B------:R-:W-:Y:S01]  /*02d0*/  IMAD.HI.U32 R10, R11, R9, R10 ;  /* 0x000000090b0a7227 */ /* 0x000fe200078e000a */
[----:B----4-:R-:W-:-:S04]  /*02e0*/  IABS R5, R2 ;  /* 0x0000000200057213 */ /* 0x010fc80000000000 */
[----:B------:R-:W0:Y:S01]  /*02f0*/  I2F.RP R6, R5 ;  /* 0x0000000500067306 */ /* 0x000e220000209400 */
[----:B------:R-:W-:-:S06]  /*0300*/  @P0 VIADD R3, R3, 0x1 ;  /* 0x0000000103030836 */ /* 0x000fcc0000000000 */
[----:B------:R-:W-:Y:S02]  /*0310*/  @!P2 IADD3 R3, PT, PT, -R3, RZ, RZ ;  /* 0x000000ff0303a210 */ /* 0x000fe40007ffe1ff */
[----:B------:R-:W-:-:S04]  /*0320*/  @!P1 LOP3.LUT R3, RZ, R8, RZ, 0x33, !PT ;  /* 0x00000008ff039212 */ /* 0x000fc800078e33ff */
[----:B------:R-:W-:Y:S01]  /*0330*/  IABS R12, R3 ;  /* 0x00000003000c7213 */ /* 0x000fe20000000000 */
[----:B------:R-:W-:Y:S01]  /*0340*/  IMAD.MOV R15, RZ, RZ, -R3 ;  /* 0x000000ffff0f7224 */ /* 0x000fe200078e0a03 */
[----:B0-----:R-:W0:Y:S03]  /*0350*/  MUFU.RCP R6, R6 ;  /* 0x0000000600067308 */ /* 0x001e260000001000 */
[----:B------:R-:W-:Y:S02]  /*0360*/  IMAD.MOV.U32 R9, RZ, RZ, R12 ;  /* 0x000000ffff097224 */ /* 0x000fe400078e000c */
[----:B------:R-:W-:Y:S02]  /*0370*/  IMAD.MOV.U32 R12, RZ, RZ, R13 ;  /* 0x000000ffff0c7224 */ /* 0x000fe400078e000d */
[----:B------:R-:W-:-:S04]  /*0380*/  IMAD.HI.U32 R11, R10, R9, RZ ;  /* 0x000000090a0b7227 */ /* 0x000fc800078e00ff */
[----:B------:R-:W-:-:S05]  /*0390*/  IMAD R9, R11, R12, R9 ;  /* 0x0000000c0b097224 */ /* 0x000fca00078e0209 */
[----:B------:R-:W-:Y:S01]  /*03a0*/  ISETP.GT.U32.AND P1, PT, R4, R9, PT ;  /* 0x000000090400720c */ /* 0x000fe20003f24070 */
[----:B0-----:R-:W-:Y:S01]  /*03b0*/  VIADD R12, R6, 0xffffffe ;  /* 0x0ffffffe060c7836 */ /* 0x001fe20000000000 */
[----:B------:R-:W-:-:S03]  /*03c0*/  IABS R6, R2 ;  /* 0x0000000200067213 */ /* 0x000fc60000000000 */
[----:B------:R0:W1:Y:S02]  /*03d0*/  F2I.FTZ.U32.TRUNC.NTZ R13, R12 ;  /* 0x0000000c000d7305 */ /* 0x000064000021f000 */
[----:B------:R-:W-:-:S06]  /*03e0*/  IMAD.MOV R6, RZ, RZ, -R6 ;  /* 0x000000ffff067224 */ /* 0x000fcc00078e0a06 */
[-C--:B------:R-:W-:Y:S01]  /*03f0*/  @!P1 IADD3 R9, PT, PT, R9, -R4.reuse, RZ ;  /* 0x8000000409099210 */ /* 0x080fe20007ffe0ff */
[----:B------:R-:W-:Y:S01]  /*0400*/  @!P1 VIADD R11, R11, 0x1 ;  /* 0x000000010b0b9836 */ /* 0x000fe20000000000 */
[----:B------:R-:W-:Y:S01]  /*0410*/  ISETP.NE.AND P1, PT, R0, RZ, PT ;  /* 0x000000ff0000720c */ /* 0x000fe20003f25270 */
[----:B0-----:R-:W-:Y:S01]  /*0420*/  IMAD.MOV.U32 R12, RZ, RZ, RZ ;  /* 0x000000ffff0c7224 */ /* 0x001fe200078e00ff */
[----:B------:R-:W-:Y:S02]  /*0430*/  ISETP.GE.U32.AND P0, PT, R9, R4, PT ;  /* 0x000000040900720c */ /* 0x000fe40003f06070 */
[----:B------:R-:W-:-:S04]  /*0440*/  LOP3.LUT R4, R3, R0, RZ, 0x3c, !PT ;  /* 0x0000000003047212 */ /* 0x000fc800078e3cff */
[----:B------:R-:W-:Y:S01]  /*0450*/  ISETP.GE.AND P2, PT, R4, RZ, PT ;  /* 0x000000ff0400720c */ /* 0x000fe20003f46270 */
[----:B-1----:R-:W-:-:S04]  /*0460*/  IMAD.MOV R4, RZ, RZ, -R13 ;  /* 0x000000ffff047224 */ /* 0x002fc800078e0a0d */
[----:B------:R-:W-:Y:S02]  /*0470*/  IMAD R9, R4, R5, RZ ;  /* 0x0000000504097224 */ /* 0x000fe400078e02ff */
[----:B------:R-:W-:Y:S02]  /*0480*/  @P0 VIADD R11, R11, 0x1 ;  /* 0x000000010b0b0836 */ /* 0x000fe40000000000 */
[----:B------:R-:W-:-:S04]  /*0490*/  IMAD.HI.U32 R12, R13, R9, R12 ;  /* 0x000000090d0c7227 */ /* 0x000fc800078e000c */
[----:B------:R-:W-:Y:S02]  /*04a0*/  @!P2 IADD3 R11, PT, PT, -R11, RZ, RZ ;  /* 0x000000ff0b0ba210 */ /* 0x000fe40007ffe1ff */
[----:B------:R-:W-:-:S04]  /*04b0*/  @!P1 LOP3.LUT R11, RZ, R0, RZ, 0x33, !PT ;  /* 0x00000000ff0b9212 */ /* 0x000fc800078e33ff */
[----:B------:R-:W-:-:S05]  /*04c0*/  IABS R4, R11 ;  /* 0x0000000b00047213 */ /* 0x000fca0000000000 */
[----:B------:R-:W-:Y:S02]  /*04d0*/  IMAD.MOV.U32 R9, RZ, RZ, R4 ;  /* 0x000000ffff097224 */ /* 0x000fe400078e0004 */
[----:B------:R-:W-:Y:S02]  /*04e0*/  IMAD.MOV.U32 R4, RZ, RZ, R6 ;  /* 0x000000ffff047224 */ /* 0x000fe400078e0006 */
[----:B------:R-:W-:-:S04]  /*04f0*/  IMAD.HI.U32 R6, R12, R9, RZ ;  /* 0x000000090c067227 */ /* 0x000fc800078e00ff */
[----:B------:R-:W-:Y:S01]  /*0500*/  IMAD R4, R6, R4, R9 ;  /* 0x0000000406047224 */ /* 0x000fe200078e0209 */
[----:B------:R-:W-:Y:S01]  /*0510*/  I2FP.F32.S32 R9, R0 ;  /* 0x0000000000097245 */ /* 0x000fe20000201400 */
[----:B------:R-:W-:-:S03]  /*0520*/  IMAD.MOV R12, RZ, RZ, -R11 ;  /* 0x000000ffff0c7224 */ /* 0x000fc600078e0a0b */
[----:B------:R-:W-:Y:S01]  /*0530*/  ISETP.GT.U32.AND P1, PT, R5, R4, PT ;  /* 0x000000040500720c */ /* 0x000fe20003f24070 */
[----:B------:R-:W0:Y:S01]  /*0540*/  MUFU.RCP R10, R9 ;  /* 0x00000009000a7308 */ /* 0x000e220000001000 */
[----:B------:R-:W-:-:S05]  /*0550*/  IMAD R0, R0, R12, R3 ;  /* 0x0000000c00007224 */ /* 0x000fca00078e0203 */
[----:B------:R-:W-:-:S06]  /*0560*/  I2FP.F32.S32 R0, R0 ;  /* 0x0000000000007245 */ /* 0x000fcc0000201400 */
[-C--:B------:R-:W-:Y:S01]  /*0570*/  @!P1 IADD3 R4, PT, PT, R4, -R5.reuse, RZ ;  /* 0x8000000504049210 */ /* 0x080fe20007ffe0ff */
[----:B------:R-:W-:Y:S01]  /*0580*/  @!P1 VIADD R6, R6, 0x1 ;  /* 0x0000000106069836 */ /* 0x000fe20000000000 */
[----:B------:R-:W-:Y:S02]  /*0590*/  ISETP.NE.AND P1, PT, R2, RZ, PT ;  /* 0x000000ff0200720c */ /* 0x000fe40003f25270 */
[----:B------:R-:W-:Y:S01]  /*05a0*/  ISETP.GE.U32.AND P0, PT, R4, R5, PT ;  /* 0x000000050400720c */ /* 0x000fe20003f06070 */
[----:B0-----:R-:W-:Y:S01]  /*05b0*/  FFMA R13, -R9, R10, 1 ;  /* 0x3f800000090d7423 */ /* 0x001fe2000000010a */
[----:B------:R-:W-:-:S03]  /*05c0*/  LOP3.LUT R4, R11, R2, RZ, 0x3c, !PT ;  /* 0x000000020b047212 */ /* 0x000fc600078e3cff */
[----:B------:R-:W-:Y:S01]  /*05d0*/  FFMA R13, R10, R13, R10 ;  /* 0x0000000d0a0d7223 */ /* 0x000fe2000000000a */
[----:B------:R-:W-:Y:S02]  /*05e0*/  ISETP.GE.AND P2, PT, R4, RZ, PT ;  /* 0x000000ff0400720c */ /* 0x000fe40003f46270 */
[----:B------:R-:W0:Y:S01]  /*05f0*/  LDC.64 R4, c[0x0][0x390] ;  /* 0x0000e400ff047b82 */ /* 0x000e220000000a00 */
[----:B------:R-:W-:-:S04]  /*0600*/  FFMA R10, R0, R13, RZ ;  /* 0x0000000d000a7223 */ /* 0x000fc800000000ff */
[----:B------:R-:W-:Y:S01]  /*0610*/  @P0 VIADD R6, R6, 0x1 ;  /* 0x0000000106060836 */ /* 0x000fe20000000000 */
[----:B------:R-:W1:Y:S01]  /*0620*/  FCHK P0, R0, R9 ;  /* 0x0000000900007302 */ /* 0x000e620000000000 */
[----:B------:R-:W-:-:S04]  /*0630*/  FFMA R12, -R9, R10, R0 ;  /* 0x0000000a090c7223 */ /* 0x000fc80000000100 */
[----:B------:R-:W-:Y:S01]  /*0640*/  @!P2 IADD3 R6, PT, PT, -R6, RZ, RZ ;  /* 0x000000ff0606a210 */ /* 0x000fe20007ffe1ff */
[----:B------:R-:W-:Y:S01]  /*0650*/  FFMA R14, R13, R12, R10 ;  /* 0x0000000c0d0e7223 */ /* 0x000fe2000000000a */
[----:B------:R-:W-:Y:S01]  /*0660*/  @!P1 LOP3.LUT R6, RZ, R2, RZ, 0x33, !PT ;  /* 0x00000002ff069212 */ /* 0x000fe200078e33ff */
[----:B------:R-:W-:-:S04]  /*0670*/  IMAD R10, R8, R15, R7 ;  /* 0x0000000f080a7224 */ /* 0x000fc800078e0207 */
[----:B------:R-:W-:Y:S02]  /*0680*/  IMAD.MOV R16, RZ, RZ, -R6 ;  /* 0x000000ffff107224 */ /* 0x000fe400078e0a06 */
[----:B------:R-:W-:Y:S02]  /*0690*/  IMAD R3, R6, 0x6, RZ ;  /* 0x0000000606037824 */ /* 0x000fe400078e02ff */
[----:B------:R-:W-:Y:S02]  /*06a0*/  IMAD R2, R2, R16, R11 ;  /* 0x0000001002027224 */ /* 0x000fe400078e020b */
[----:B0-----:R-:W-:Y:S01]  /*06b0*/  IMAD.WIDE R4, R3, 0x4, R4 ;  /* 0x0000000403047825 */ /* 0x001fe200078e0204 */
[----:B-1----:R-:W-:Y:S06]  /*06c0*/  @!P0 BRA `(.L_x_24) ;  /* 0x0000000000108947 */ /* 0x002fec0003800000 */
[----:B------:R-:W-:Y:S01]  /*06d0*/  IMAD.MOV.U32 R3, RZ, RZ, R9 ;  /* 0x000000ffff037224 */ /* 0x000fe200078e0009 */
[----:B------:R-:W-:-:S07]  /*06e0*/  MOV R12, 0x700 ;  /* 0x00000700000c7802 */ /* 0x000fce0000000f00 */
[----:B------:R-:W-:Y:S05]  /*06f0*/  CALL.REL.NOINC `($__internal_1_$__cuda_sm3x_div_rn_noftz_f32_slowpath) ;  /* 0x0000000800047944 */ /* 0x000fea0003c00000 */
[----:B------:R-:W-:-:S07]  /*0700*/  MOV R14, R0 ;  /* 0x00000000000e7202 */ /* 0x000fce0000000f00 */
.L_x_24:
[----:B------:R-:W-:Y:S05]  /*0710*/  BSYNC.RECONVERGENT B0 ;  /* 0x0000000000007941 */ /* 0x000fea0003800200 */
.L_x_23:
        /* <DEDUP_REMOVED lines=16> */
[----:B--2---:R-:W-:Y:S05]  /*0820*/  CALL.REL.NOINC `($__internal_1_$__cuda_sm3x_div_rn_noftz_f32_slowpath) ;  /* 0x0000000400b87944 */ /* 0x004fea0003c00000 */
[----:B------:R-:W-:-:S07]  /*0830*/  IMAD.MOV.U32 R15, RZ, RZ, R0 ;  /* 0x000000ffff0f7224 */ /* 0x000fce00078e0000 */
.L_x_26:
[----:B------:R-:W-:Y:S05]  /*0840*/  BSYNC.RECONVERGENT B0 ;  /* 0x0000000000007941 */ /* 0x000fea0003800200 */
.L_x_25:
[----:B------:R-:W3:Y:S04]  /*0850*/  LDG.E R0, desc[UR4][R4.64+0x8] ;  /* 0x0000080404007981 */ /* 0x000ee8000c1e1900 */
[----:B------:R-:W2:Y:S04]  /*0860*/  LDG.E R19, desc[UR4][R4.64] ;  /* 0x0000000404137981 */ /* 0x000ea8000c1e1900 */
[----:B------:R-:W4:Y:S04]  /*0870*/  LDG.E R18, desc[UR4][R4.64+0x10] ;  /* 0x0000100404127981 */ /* 0x000f28000c1e1900 */
[----:B------:R-:W5:Y:S04]  /*0880*/  LDG.E R12, desc[UR4][R4.64+0xc] ;  /* 0x00000c04040c7981 */ /* 0x000f68000c1e1900 */
[----:B------:R-:W5:Y:S04]  /*0890*/  LDG.E R13, desc[UR4][R4.64+0x4] ;  /* 0x00000404040d7981 */ /* 0x000f68000c1e1900 */
[----:B------:R5:W5:Y:S01]  /*08a0*/  LDG.E R14, desc[UR4][R4.64+0x14] ;  /* 0x00001404040e7981 */ /* 0x000b62000c1e1900 */
[----:B------:R-:W0:Y:S08]  /*08b0*/  F2F.F64.F32 R10, R15 ;  /* 0x0000000f000a7310 */ /* 0x000e300000201800 */
[----:B------:R-:W-:Y:S01]  /*08c0*/  F2F.F64.F32 R20, R9 ;  /* 0x0000000900147310 */ /* 0x000fe20000201800 */
[----:B0-----:R-:W-:-:S08]  /*08d0*/  DADD R10, R10, -0.5 ;  /* 0xbfe000000a0a7429 */ /* 0x001fd00000000000 */
[----:B------:R-:W-:Y:S01]  /*08e0*/  DADD R16, R10, R10 ;  /* 0x000000000a107229 */ /* 0x000fe2000000000a */
[----:B------:R-:W-:-:S09]  /*08f0*/  IMAD.MOV.U32 R10, RZ, RZ, 0x0 ;  /* 0x00000000ff0a7424 */ /* 0x000fd200078e00ff */
[----:B------:R-:W3:Y:S02]  /*0900*/  F2F.F32.F64 R17, R16 ;  /* 0x0000001000117310 */ /* 0x000ee40000301000 */
[----:B---3--:R-:W-:-:S04]  /*0910*/  FMUL R11, R17, R0 ;  /* 0x00000000110b7220 */ /* 0x008fc80000400000 */
[----:B--2---:R-:W-:-:S04]  /*0920*/  FFMA R11, R8, R19, R11 ;  /* 0x00000013080b7223 */ /* 0x004fc8000000000b */
[----:B----4-:R-:W-:Y:S01]  /*0930*/  FADD R22, R11, R18 ;  /* 0x000000120b167221 */ /* 0x010fe20000000000 */
[----:B------:R-:W-:-:S03]  /*0940*/  IMAD.MOV.U32 R11, RZ, RZ, 0x3fe00000 ;  /* 0x3fe00000ff0b7424 */ /* 0x000fc600078e00ff */
[----:B------:R-:W0:Y:S01]  /*0950*/  F2F.F64.F32 R18, R22 ;  /* 0x0000001600127310 */ /* 0x000e220000201800 */
[----:B-----5:R-:W-:-:S04]  /*0960*/  FMUL R5, R17, R12 ;  /* 0x0000000c11057220 */ /* 0x020fc80000400000 */
[----:B------:R-:W-:-:S03]  /*0970*/  FFMA R5, R8, R13, R5 ;  /* 0x0000000d08057223 */ /* 0x000fc60000000005 */
[----:B------:R-:W-:Y:S01]  /*0980*/  F2F.F64.F32 R8, R3 ;  /* 0x0000000300087310 */ /* 0x000fe20000201800 */
[----:B------:R-:W-:Y:S01]  /*0990*/  FADD R14, R5, R14 ;  /* 0x0000000e050e7221 */ /* 0x000fe20000000000 */
[----:B0-----:R-:W-:-:S06]  /*09a0*/  DFMA R18, R18, R10, 0.5 ;  /* 0x3fe000001212742b */ /* 0x001fcc000000000a */
[----:B------:R-:W0:Y:S02]  /*09b0*/  F2F.F64.F32 R4, R14 ;  /* 0x0000000e00047310 */ /* 0x000e240000201800 */
[----:B------:R-:W-:-:S06]  /*09c0*/  DMUL R18, R18, R20 ;  /* 0x0000001412127228 */ /* 0x000fcc0000000000 */
[----:B------:R-:W1:Y:S01]  /*09d0*/  F2F.F32.F64 R0, R18 ;  /* 0x0000001200007310 */ /* 0x000e620000301000 */
[----:B0-----:R-:W-:-:S08]  /*09e0*/  DFMA R4, R4, R10, 0.5 ;  /* 0x3fe000000404742b */ /* 0x001fd0000000000a */
[----:B------:R-:W-:Y:S01]  /*09f0*/  DMUL R8, R4, R8 ;  /* 0x0000000804087228 */ /* 0x000fe20000000000 */
[----:B-1----:R-:W0:Y:S08]  /*0a00*/  F2I.FLOOR.NTZ R13, R0 ;  /* 0x00000000000d7305 */ /* 0x002e300000207100 */
[----:B------:R-:W1:Y:S01]  /*0a10*/  FRND.CEIL R12, R0 ;  /* 0x00000000000c7307 */ /* 0x000e620000209000 */
[----:B0-----:R-:W-:-:S04]  /*0a20*/  I2FP.F32.S32 R15, R13 ;  /* 0x0000000d000f7245 */ /* 0x001fc80000201400 */
[----:B-1----:R-:W-:-:S13]  /*0a30*/  FSETP.GE.AND P0, PT, R12, R15, PT ;  /* 0x0000000f0c00720b */ /* 0x002fda0003f06000 */
[----:B------:R-:W-:Y:S05]  /*0a40*/  @!P0 EXIT ;  /* 0x000000000000894d */ /* 0x000fea0003800000 */
[----:B------:R-:W0:Y:S01]  /*0a50*/  F2F.F32.F64 R11, R8 ;  /* 0x00000008000b7310 */ /* 0x000e220000301000 */
[----:B------:R-:W1:Y:S01]  /*0a60*/  LDC.64 R4, c[0x0][0x3a0] ;  /* 0x0000e800ff047b82 */ /* 0x000e620000000a00 */
[----:B------:R-:W2:Y:S06]  /*0a70*/  LDCU UR6, c[0x0][0x398] ;  /* 0x00007300ff0677ac */ /* 0x000eac0008000800 */
[----:B0-----:R-:W0:Y:S01]  /*0a80*/  F2I.FLOOR.NTZ R10, R11 ;  /* 0x0000000b000a7305 */ /* 0x001e220000207100 */
[----:B--2---:R-:W-:-:S07]  /*0a90*/  IMAD R14, R6, UR6, RZ ;  /* 0x00000006060e7c24 */ /* 0x004fce000f8e02ff */
[----:B------:R2:W3:Y:S01]  /*0aa0*/  FRND.CEIL R3, R11 ;  /* 0x0000000b00037307 */ /* 0x0004e20000209000 */
[----:B-1----:R-:W-:Y:S01]  /*0ab0*/  IMAD.WIDE R4, R7, 0x4, R4 ;  /* 0x0000000407047825 */ /* 0x002fe200078e0204 */
[----:B0-23--:R-:W-:-:S07]  /*0ac0*/  I2FP.F32.S32 R16, R10 ;  /* 0x0000000a00107245 */ /* 0x00dfce0000201400 */
.L_x_32:
[----:B------:R-:W-:Y:S01]  /*0ad0*/  FSETP.GE.AND P0, PT, R3, R16, PT ;  /* 0x000000100300720b */ /* 0x000fe20003f06000 */
[----:B------:R-:W-:-:S12]  /*0ae0*/  BSSY.RECONVERGENT B0, `(.L_x_27) ;  /* 0x000003d000007945 */ /* 0x000fd80003800200 */
[----:B0-----:R-:W-:Y:S05]  /*0af0*/  @!P0 BRA `(.L_x_28) ;  /* 0x0000000000ec8947 */ /* 0x001fea0003800000 */
[----:B------:R-:W-:Y:S01]  /*0b00*/  FADD R17, R0, -R15 ;  /* 0x8000000f00117221 */ /* 0x000fe20000000000 */
[----:B------:R-:W-:Y:S01]  /*0b10*/  ISETP.GE.AND P1, PT, R13, RZ, PT ;  /* 0x000000ff0d00720c */ /* 0x000fe20003f26270 */
[----:B------:R-:W-:Y:S01]  /*0b20*/  IMAD.MOV.U32 R15, RZ, RZ, R10 ;  /* 0x000000ffff0f7224 */ /* 0x000fe200078e000a */
[----:B------:R-:W-:Y:S01]  /*0b30*/  MOV R18, R16 ;  /* 0x0000001000127202 */ /* 0x000fe20000000f00 */
[----:B------:R-:W-:-:S10]  /*0b40*/  FADD R17, -|R17|, 1 ;  /* 0x3f80000011117421 */ /* 0x000fd40000000300 */
.L_x_31:
[----:B0-----:R-:W0:Y:S02]  /*0b50*/  @P1 LDC.64 R6, c[0x0][0x388] ;  /* 0x0000e200ff061b82 */ /* 0x001e240000000a00 */
[----:B0-----:R-:W2:Y:S01]  /*0b60*/  @P1 LDG.E R6, desc[UR4][R6.64+0x4] ;  /* 0x0000040406061981 */ /* 0x001ea2000c1e1900 */
[----:B------:R-:W-:Y:S01]  /*0b70*/  BSSY.RECONVERGENT B1, `(.L_x_29) ;  /* 0x0000029000017945 */ /* 0x000fe20003800200 */
[----:B------:R-:W-:Y:S01]  /*0b80*/  IMAD.MOV.U32 R8, RZ, RZ, RZ ;  /* 0x000000ffff087224 */ /* 0x000fe200078e00ff */
[----:B--2---:R-:W-:-:S04]  /*0b90*/  ISETP.GE.OR P0, PT, R13, R6, !P1 ;  /* 0x000000060d00720c */ /* 0x004fc80004f06670 */
[----:B------:R-:W-:-:S13]  /*0ba0*/  ISETP.LT.OR P0, PT, R15, RZ, P0 ;  /* 0x000000ff0f00720c */ /* 0x000fda0000701670 */
[----:B------:R-:W-:Y:S05]  /*0bb0*/  @P0 BRA `(.L_x_30) ;  /* 0x0000000000900947 */ /* 0x000fea0003800000 */
[----:B------:R-:W0:Y:S02]  /*0bc0*/  LDC.64 R6, c[0x0][0x388] ;  /* 0x0000e200ff067b82 */ /* 0x000e240000000a00 */
[----:B0-----:R-:W2:Y:S02]  /*0bd0*/  LDG.E R20, desc[UR4][R6.64] ;  /* 0x0000000406147981 */ /* 0x001ea4000c1e1900 */
[----:B--2---:R-:W-:-:S13]  /*0be0*/  ISETP.GE.AND P0, PT, R15, R20, PT ;  /* 0x000000140f00720c */ /* 0x004fda0003f06270 */
[----:B------:R-:W-:Y:S05]  /*0bf0*/  @P0 BRA `(.L_x_30) ;  /* 0x0000000000800947 */ /* 0x000fea0003800000 */
[----:B------:R-:W2:Y:S04]  /*0c00*/  LDG.E R19, desc[UR4][R6.64+0xc] ;  /* 0x00000c0406137981 */ /* 0x000ea8000c1e1900 */
[----:B------:R0:W3:Y:S02]  /*0c10*/  LDG.E R21, desc[UR4][R6.64+0x4] ;  /* 0x0000040406157981 */ /* 0x0000e4000c1e1900 */
[----:B0-----:R-:W-:Y:S02]  /*0c20*/  IABS R6, R14 ;  /* 0x0000000e00067213 */ /* 0x001fe40000000000 */
[-C--:B--2---:R-:W-:Y:S02]  /*0c30*/  IABS R22, R19.reuse ;  /* 0x0000001300167213 */ /* 0x084fe40000000000 */
[----:B------:R-:W-:-:S02]  /*0c40*/  IABS R7, R19 ;  /* 0x0000001300077213 */ /* 0x000fc40000000000 */
[----:B------:R-:W0:Y:S01]  /*0c50*/  I2F.RP R23, R22 ;  /* 0x0000001600177306 */ /* 0x000e220000209400 */
[----:B---3--:R-:W-:Y:S02]  /*0c60*/  IMAD R21, R2, R21, R13 ;  /* 0x0000001502157224 */ /* 0x008fe400078e020d */
[----:B------:R-:W-:-:S05]  /*0c70*/  IMAD.MOV R7, RZ, RZ, -R7 ;  /* 0x000000ffff077224 */ /* 0x000fca00078e0a07 */
[----:B0-----:R-:W0:Y:S02]  /*0c80*/  MUFU.RCP R23, R23 ;  /* 0x0000001700177308 */ /* 0x001e240000001000 */
[----:B0-----:R-:W-:-:S06]  /*0c90*/  VIADD R8, R23, 0xffffffe ;  /* 0x0ffffffe17087836 */ /* 0x001fcc0000000000 */
[----:B------:R0:W1:Y:S02]  /*0ca0*/  F2I.FTZ.U32.TRUNC.NTZ R9, R8 ;  /* 0x0000000800097305 */ /* 0x000064000021f000 */
[----:B0-----:R-:W-:Y:S01]  /*0cb0*/  IMAD.MOV.U32 R8, RZ, RZ, RZ ;  /* 0x000000ffff087224 */ /* 0x001fe200078e00ff */
[----:B-1----:R-:W-:-:S05]  /*0cc0*/  IADD3 R25, PT, PT, RZ, -R9, RZ ;  /* 0x80000009ff197210 */ /* 0x002fca0007ffe0ff */
[----:B------:R-:W-:-:S04]  /*0cd0*/  IMAD R25, R25, R22, RZ ;  /* 0x0000001619197224 */ /* 0x000fc800078e02ff */
[----:B------:R-:W-:-:S06]  /*0ce0*/  IMAD.HI.U32 R9, R9, R25, R8 ;  /* 0x0000001909097227 */ /* 0x000fcc00078e0008 */
[----:B------:R-:W-:-:S04]  /*0cf0*/  IMAD.HI.U32 R9, R9, R6, RZ ;  /* 0x0000000609097227 */ /* 0x000fc800078e00ff */
[----:B------:R-:W-:Y:S01]  /*0d00*/  IMAD R7, R9, R7, R6 ;  /* 0x0000000709077224 */ /* 0x000fe200078e0206 */
[----:B------:R-:W-:-:S04]  /*0d10*/  LOP3.LUT R6, R14, R19, RZ, 0x3c, !PT ;  /* 0x000000130e067212 */ /* 0x000fc800078e3cff */
[----:B------:R-:W-:Y:S02]  /*0d20*/  ISETP.GT.U32.AND P3, PT, R22, R7, PT ;  /* 0x000000071600720c */ /* 0x000fe40003f64070 */
[----:B------:R-:W-:-:S11]  /*0d30*/  ISETP.GE.AND P2, PT, R6, RZ, PT ;  /* 0x000000ff0600720c */ /* 0x000fd60003f46270 */
[----:B------:R-:W-:Y:S01]  /*0d40*/  @!P3 IMAD.IADD R7, R7, 0x1, -R22 ;  /* 0x000000010707b824 */ /* 0x000fe200078e0a16 */
[----:B------:R-:W-:Y:S02]  /*0d50*/  @!P3 IADD3 R9, PT, PT, R9, 0x1, RZ ;  /* 0x000000010909b810 */ /* 0x000fe40007ffe0ff */
[----:B------:R-:W-:Y:S02]  /*0d60*/  ISETP.NE.AND P3, PT, R19, RZ, PT ;  /* 0x000000ff1300720c */ /* 0x000fe40003f65270 */
[----:B------:R-:W-:Y:S02]  /*0d70*/  ISETP.GE.U32.AND P0, PT, R7, R22, PT ;  /* 0x000000160700720c */ /* 0x000fe40003f06070 */
[----:B------:R-:W0:Y:S11]  /*0d80*/  LDC.64 R6, c[0x0][0x380] ;  /* 0x0000e000ff067b82 */ /* 0x000e360000000a00 */
[----:B------:R-:W-:-:S04]  /*0d90*/  @P0 VIADD R9, R9, 0x1 ;  /* 0x0000000109090836 */ /* 0x000fc80000000000 */
[----:B------:R-:W-:Y:S01]  /*0da0*/  @!P2 IMAD.MOV R9, RZ, RZ, -R9 ;  /* 0x000000ffff09a224 */ /* 0x000fe200078e0a09 */
[----:B------:R-:W-:-:S05]  /*0db0*/  @!P3 LOP3.LUT R9, RZ, R19, RZ, 0x33, !PT ;  /* 0x00000013ff09b212 */ /* 0x000fca00078e33ff */
[----:B------:R-:W-:-:S04]  /*0dc0*/  IMAD.IADD R9, R9, 0x1, R15 ;  /* 0x0000000109097824 */ /* 0x000fc800078e020f */
[----:B------:R-:W-:-:S04]  /*0dd0*/  IMAD R9, R20, R21, R9 ;  /* 0x0000001514097224 */ /* 0x000fc800078e0209 */
[----:B0-----:R-:W-:-:S05]  /*0de0*/  IMAD.WIDE R6, R9, 0x4, R6 ;  /* 0x0000000409067825 */ /* 0x001fca00078e0206 */
[----:B------:R0:W5:Y:S02]  /*0df0*/  LDG.E R8, desc[UR4][R6.64] ;  /* 0x0000000406087981 */ /* 0x000164000c1e1900 */
.L_x_30:
[----:B------:R-:W-:Y:S05]  /*0e00*/  BSYNC.RECONVERGENT B1 ;  /* 0x0000000000017941 */ /* 0x000fea0003800200 */
.L_x_29:
[----:B------:R-:W2:Y:S01]  /*0e10*/  LDG.E R9, desc[UR4][R4.64] ;  /* 0x0000000404097981 */ /* 0x000ea2000c1e1900 */
[----:B0-----:R-:W-:Y:S01]  /*0e20*/  FADD R6, R11, -R18 ;  /* 0x800000120b067221 */ /* 0x001fe20000000000 */
[----:B-----5:R-:W-:Y:S01]  /*0e30*/  FMUL R8, R17, R8 ;  /* 0x0000000811087220 */ /* 0x020fe20000400000 */
[----:B------:R-:W-:Y:S02]  /*0e40*/  IADD3 R15, PT, PT, R15, 0x1, RZ ;  /* 0x000000010f0f7810 */ /* 0x000fe40007ffe0ff */
[----:B------:R-:W-:Y:S02]  /*0e50*/  FADD R7, -|R6|, 1 ;  /* 0x3f80000006077421 */ /* 0x000fe40000000300 */
[----:B------:R-:W-:-:S04]  /*0e60*/  I2FP.F32.S32 R18, R15 ;  /* 0x0000000f00127245 */ /* 0x000fc80000201400 */
[----:B------:R-:W-:Y:S01]  /*0e70*/  FSETP.GE.AND P0, PT, R3, R18, PT ;  /* 0x000000120300720b */ /* 0x000fe20003f06000 */
[----:B--2---:R-:W-:-:S05]  /*0e80*/  FFMA R7, R8, R7, R9 ;  /* 0x0000000708077223 */ /* 0x004fca0000000009 */
[----:B------:R0:W-:Y:S07]  /*0e90*/  STG.E desc[UR4][R4.64], R7 ;  /* 0x0000000704007986 */ /* 0x0001ee000c101904 */
[----:B------:R-:W-:Y:S05]  /*0ea0*/  @P0 BRA `(.L_x_31) ;  /* 0xfffffffc00280947 */ /* 0x000fea000383ffff */
.L_x_28:
[----:B------:R-:W-:Y:S05]  /*0eb0*/  BSYNC.RECONVERGENT B0 ;  /* 0x0000000000007941 */ /* 0x000fea0003800200 */
.L_x_27:
[----:B------:R-:W-:-:S05]  /*0ec0*/  VIADD R13, R13, 0x1 ;  /* 0x000000010d0d7836 */ /* 0x000fca0000000000 */
[----:B------:R-:W-:-:S04]  /*0ed0*/  I2FP.F32.S32 R15, R13 ;  /* 0x0000000d000f7245 */ /* 0x000fc80000201400 */
[----:B------:R-:W-:-:S13]  /*0ee0*/  FSETP.GE.AND P0, PT, R12, R15, PT ;  /* 0x0000000f0c00720b */ /* 0x000fda0003f06000 */
[----:B------:R-:W-:Y:S05]  /*0ef0*/  @P0 BRA `(.L_x_32) ;  /* 0xfffffff800f40947 */ /* 0x000fea000383ffff */
[----:B------:R-:W-:Y:S05]  /*0f00*/  EXIT ;  /* 0x000000000000794d */ /* 0x000fea0003800000 */
        .weak           $__internal_1_$__cuda_sm3x_div_rn_noftz_f32_slowpath
        .type           $__internal_1_$__cuda_sm3x_div_rn_noftz_f32_slowpath,@function
        .size           $__internal_1_$__cuda_sm3x_div_rn_noftz_f32_slowpath,(.L_x_46 - $__internal_1_$__cuda_sm3x_div_rn_noftz_f32_slowpath)
$__internal_1_$__cuda_sm3x_div_rn_noftz_f32_slowpath:
[----:B------:R-:W-:Y:S01]  /*0f10*/  SHF.R.U32.HI R13, RZ, 0x17, R3 ;  /* 0x00000017ff0d7819 */ /* 0x000fe20000011603 */
[----:B------:R-:W-:Y:S01]  /*0f20*/  BSSY.RECONVERGENT B1, `(.L_x_33) ;  /* 0x0000063000017945 */ /* 0x000fe20003800200 */
[----:B------:R-:W-:Y:S02]  /*0f30*/  SHF.R.U32.HI R11, RZ, 0x17, R0 ;  /* 0x00000017ff0b7819 */ /* 0x000fe40000011600 */
[----:B------:R-:W-:Y:S02]  /*0f40*/  LOP3.LUT R13, R13, 0xff, RZ, 0xc0, !PT ;  /* 0x000000ff0d0d7812 */ /* 0x000fe400078ec0ff */
[----:B------:R-:W-:Y:S02]  /*0f50*/  LOP3.LUT R18, R11, 0xff, RZ, 0xc0, !PT ;  /* 0x000000ff0b127812 */ /* 0x000fe400078ec0ff */
[----:B------:R-:W-:Y:S01]  /*0f60*/  MOV R15, R3 ;  /* 0x00000003000f7202 */ /* 0x000fe20000000f00 */
[----:B------:R-:W-:Y:S02]  /*0f70*/  VIADD R16, R13, 0xffffffff ;  /* 0xffffffff0d107836 */ /* 0x000fe40000000000 */
[----:B------:R-:W-:-:S03]  /*0f80*/  VIADD R14, R18, 0xffffffff ;  /* 0xffffffff120e7836 */ /* 0x000fc60000000000 */
        /* <DEDUP_REMOVED lines=22> */
[----:B------:R-:W-:Y:S02]  /*10f0*/  @P0 IMAD.MOV.U32 R11, RZ, RZ, RZ ;  /* 0x000000ffff0b0224 */ /* 0x000fe400078e00ff */
[----:B------:R-:W-:Y:S01]  /*1100*/  @!P0 FFMA R0, R0, 1.84467440737095516160e+19, RZ ;  /* 0x5f80000000008823 */ /* 0x000fe200000000ff */
[----:B------:R-:W-:Y:S02]  /*1110*/  @!P0 IMAD.MOV.U32 R11, RZ, RZ, -0x40 ;  /* 0xffffffc0ff0b8424 */ /* 0x000fe400078e00ff */
[----:B------:R-:W-:-:S03]  /*1120*/  @!P1 FFMA R15, R3, 1.84467440737095516160e+19, RZ ;  /* 0x5f800000030f9823 */ /* 0x000fc600000000ff */
[----:B------:R-:W-:-:S07]  /*1130*/  @!P1 IADD3 R11, PT, PT, R11, 0x40, RZ ;  /* 0x000000400b0b9810 */ /* 0x000fce0007ffe0ff */
.L_x_34:
[----:B------:R-:W-:Y:S01]  /*1140*/  LEA R14, R13, 0xc0800000, 0x17 ;  /* 0xc08000000d0e7811 */ /* 0x000fe200078eb8ff */
[----:B------:R-:W-:Y:S04]  /*1150*/  BSSY.RECONVERGENT B2, `(.L_x_39) ;  /* 0x0000036000027945 */ /* 0x000fe80003800200 */
[----:B------:R-:W-:Y:S02]  /*1160*/  IMAD.IADD R16, R15, 0x1, -R14 ;  /* 0x000000010f107824 */ /* 0x000fe400078e0a0e */
[----:B------:R-:W-:Y:S02]  /*1170*/  VIADD R14, R18, 0xffffff81 ;  /* 0xffffff81120e7836 */ /* 0x000fe40000000000 */
[----:B------:R-:W0:Y:S01]  /*1180*/  MUFU.RCP R15, R16 ;  /* 0x00000010000f7308 */ /* 0x000e220000001000 */
[----:B------:R-:W-:Y:S01]  /*1190*/  FADD.FTZ R17, -R16, -RZ ;  /* 0x800000ff10117221 */ /* 0x000fe20000010100 */
[C---:B------:R-:W-:Y:S01]  /*11a0*/  IMAD R0, R14.reuse, -0x800000, R0 ;  /* 0xff8000000e007824 */ /* 0x040fe200078e0200 */
[----:B------:R-:W-:-:S05]  /*11b0*/  IADD3 R14, PT, PT, R14, 0x7f, -R13 ;  /* 0x0000007f0e0e7810 */ /* 0x000fca0007ffe80d */
[----:B------:R-:W-:Y:S02]  /*11c0*/  IMAD.IADD R14, R14, 0x1, R11 ;  /* 0x000000010e0e7824 */ /* 0x000fe400078e020b */
[----:B0-----:R-:W-:-:S04]  /*11d0*/  FFMA R18, R15, R17, 1 ;  /* 0x3f8000000f127423 */ /* 0x001fc80000000011 */
[----:B------:R-:W-:-:S04]  /*11e0*/  FFMA R15, R15, R18, R15 ;  /* 0x000000120f0f7223 */ /* 0x000fc8000000000f */
[----:B------:R-:W-:-:S04]  /*11f0*/  FFMA R18, R0, R15, RZ ;  /* 0x0000000f00127223 */ /* 0x000fc800000000ff */
[----:B------:R-:W-:-:S04]  /*1200*/  FFMA R19, R17, R18, R0 ;  /* 0x0000001211137223 */ /* 0x000fc80000000000 */
[----:B------:R-:W-:-:S04]  /*1210*/  FFMA R18, R15, R19, R18 ;  /* 0x000000130f127223 */ /* 0x000fc80000000012 */
[----:B------:R-:W-:-:S04]  /*1220*/  FFMA R17, R17, R18, R0 ;  /* 0x0000001211117223 */ /* 0x000fc80000000000 */
[----:B------:R-:W-:-:S05]  /*1230*/  FFMA R0, R15, R17, R18 ;  /* 0x000000110f007223 */ /* 0x000fca0000000012 */
[----:B------:R-:W-:-:S04]  /*1240*/  SHF.R.U32.HI R13, RZ, 0x17, R0 ;  /* 0x00000017ff0d7819 */ /* 0x000fc80000011600 */
[----:B------:R-:W-:-:S04]  /*1250*/  LOP3.LUT R13, R13, 0xff, RZ, 0xc0, !PT ;  /* 0x000000ff0d0d7812 */ /* 0x000fc800078ec0ff */
[----:B------:R-:W-:-:S05]  /*1260*/  IADD3 R19, PT, PT, R13, R14, RZ ;  /* 0x0000000e0d137210 */ /* 0x000fca0007ffe0ff */
        /* <DEDUP_REMOVED lines=11> */
[----:B------:R-:W-:Y:S02]  /*1320*/  VIADD R16, R19, 0x20 ;  /* 0x0000002013107836 */ /* 0x000fe40000000000 */
[-CC-:B------:R-:W-:Y:S01]  /*1330*/  FFMA.RM R14, R15, R17.reuse, R18.reuse ;  /* 0x000000110f0e7223 */ /* 0x180fe20000004012 */
[----:B------:R-:W-:Y:S02]  /*1340*/  ISETP.NE.AND P2, PT, R19, RZ, PT ;  /* 0x000000ff1300720c */ /* 0x000fe40003f45270 */
[----:B------:R-:W-:Y:S01]  /*1350*/  LOP3.LUT R13, R11, 0x7fffff, RZ, 0xc0, !PT ;  /* 0x007fffff0b0d7812 */ /* 0x000fe200078ec0ff */
[----:B------:R-:W-:Y:S01]  /*1360*/  FFMA.RP R11, R15, R17, R18 ;  /* 0x000000110f0b7223 */ /* 0x000fe20000008012 */
[----:B------:R-:W-:Y:S01]  /*1370*/  IMAD.MOV R15, RZ, RZ, -R19 ;  /* 0x000000ffff0f7224 */ /* 0x000fe200078e0a13 */
[----:B------:R-:W-:Y:S02]  /*1380*/  ISETP.NE.AND P1, PT, R19, RZ, PT ;  /* 0x000000ff1300720c */ /* 0x000fe40003f25270 */
        /* <DEDUP_REMOVED lines=10> */
[----:B------:R-:W-:-:S04]  /*1430*/  LOP3.LUT R11, R11, R14, RZ, 0xc0, !PT ;  /* 0x0000000e0b0b7212 */ /* 0x000fc800078ec0ff */
[----:B------:R-:W-:-:S04]  /*1440*/  IADD3 R11, PT, PT, R16, R11, RZ ;  /* 0x0000000b100b7210 */ /* 0x000fc80007ffe0ff */
[----:B------:R-:W-:Y:S01]  /*1450*/  LOP3.LUT R0, R11, R0, RZ, 0xfc, !PT ;  /* 0x000000000b007212 */ /* 0x000fe200078efcff */
[----:B------:R-:W-:Y:S06]  /*1460*/  BRA `(.L_x_42) ;  /* 0x0000000000107947 */ /* 0x000fec0003800000 */
.L_x_41:
[----:B------:R-:W-:-:S04]  /*1470*/  LOP3.LUT R0, R0, 0x80000000, RZ, 0xc0, !PT ;  /* 0x8000000000007812 */ /* 0x000fc800078ec0ff */
[----:B------:R-:W-:Y:S01]  /*1480*/  LOP3.LUT R0, R0, 0x7f800000, RZ, 0xfc, !PT ;  /* 0x7f80000000007812 */ /* 0x000fe200078efcff */
[----:B------:R-:W-:Y:S06]  /*1490*/  BRA `(.L_x_42) ;  /* 0x0000000000047947 */ /* 0x000fec0003800000 */
.L_x_40:
[----:B------:R-:W-:-:S07]  /*14a0*/  IMAD R0, R14, 0x800000, R0 ;  /* 0x008000000e007824 */ /* 0x000fce00078e0200 */
.L_x_42:
[----:B------:R-:W-:Y:S05]  /*14b0*/  BSYNC.RECONVERGENT B2 ;  /* 0x0000000000027941 */ /* 0x000fea0003800200 */
.L_x_39:
[----:B------:R-:W-:Y:S05]  /*14c0*/  BRA `(.L_x_43) ;  /* 0x0000000000207947 */ /* 0x000fea0003800000 */
.L_x_38:
[----:B------:R-:W-:-:S04]  /*14d0*/  LOP3.LUT R0, R15, 0x80000000, R0, 0x48, !PT ;  /* 0x800000000f007812 */ /* 0x000fc800078e4800 */
[----:B------:R-:W-:Y:S01]  /*14e0*/  LOP3.LUT R0, R0, 0x7f800000, RZ, 0xfc, !PT ;  /* 0x7f80000000007812 */ /* 0x000fe200078efcff */
[----:B------:R-:W-:Y:S06]  /*14f0*/  BRA `(.L_x_43) ;  /* 0x0000000000147947 */ /* 0x000fec0003800000 */
.L_x_37:
[----:B------:R-:W-:Y:S01]  /*1500*/  LOP3.LUT R0, R15, 0x80000000, R0, 0x48, !PT ;  /* 0x800000000f007812 */ /* 0x000fe200078e4800 */
[----:B------:R-:W-:Y:S06]  /*1510*/  BRA `(.L_x_43) ;  /* 0x00000000000c7947 */ /* 0x000fec0003800000 */
.L_x_36:
[----:B------:R-:W0:Y:S01]  /*1520*/  MUFU.RSQ R0, -QNAN ;  /* 0xffc0000000007908 */ /* 0x000e220000001400 */
[----:B------:R-:W-:Y:S05]  /*1530*/  BRA `(.L_x_43) ;  /* 0x0000000000047947 */ /* 0x000fea0003800000 */
.L_x_35:
[----:B------:R-:W-:-:S07]  /*1540*/  FADD.FTZ R0, R0, R3 ;  /* 0x0000000300007221 */ /* 0x000fce0000010000 */
.L_x_43:
[----:B------:R-:W-:Y:S05]  /*1550*/  BSYNC.RECONVERGENT B1 ;  /* 0x0000000000017941 */ /* 0x000fea0003800200 */
.L_x_33:
[----:B------:R-:W-:-:S04]  /*1560*/  IMAD.MOV.U32 R13, RZ, RZ, 0x0 ;  /* 0x00000000ff0d7424 */ /* 0x000fc800078e00ff */
[----:B0-----:R-:W-:Y:S05]  /*1570*/  RET.REL.NODEC R12 `(_Z13AffineForwardPKfPKiS0_iPf) ;  /* 0xffffffe80ca07950 */ /* 0x001fea0003c3ffff */
.L_x_44:
        /* <DEDUP_REMOVED lines=16> */
.L_x_46:


//--------------------- .nv.shared.reserved.0     --------------------------
	.section	.nv.shared.reserved.0,"aw",@nobits
	.weak		__nv_reservedSMEM_offset_0_alias
	.size		__nv_reservedSMEM_offset_0_alias, 0, 64
	.other		__nv_reservedSMEM_offset_0_alias,@"STO_CUDA_RESERVED_SHARED STV_DEFAULT"
__nv_reservedSMEM_offset_0_alias:
	.zero		0
	.zero		64


//--------------------- .nv.constant0._Z14AffineBackwardPKfPKiS0_iS0_S0_PfS3_ --------------------------
	.section	.nv.constant0._Z14AffineBackwardPKfPKiS0_iS0_S0_PfS3_,"a",@progbits
	.sectionflags	@""
	.align	4
.nv.constant0._Z14AffineBackwardPKfPKiS0_iS0_S0_PfS3_:
	.zero		960


//--------------------- .nv.constant0._Z13AffineForwardPKfPKiS0_iPf --------------------------
	.section	.nv.constant0._Z13AffineForwardPKfPKiS0_iPf,"a",@progbits
	.sectionflags	@""
	.align	4
.nv.constant0._Z13AffineForwardPKfPKiS0_iPf:
	.zero		936


//--------------------- SYMBOLS --------------------------

	.type		.nv.reservedSmem.offset0,@object
	.size		.nv.reservedSmem.offset0,0x4
